//
// Generated by NVIDIA NVVM Compiler
//
// Compiler Build ID: CL-36424714
// Cuda compilation tools, release 13.0, V13.0.88
// Based on NVVM 20.0.0
//

.version 9.0
.target sm_100
.address_size 64

	// .globl	_Z6cavityPdS_S_S_S_S_S_ii
.extern .func  (.param .b32 func_retval0) vprintf
(
	.param .b64 vprintf_param_0,
	.param .b64 vprintf_param_1
)
;
.global .align 1 .b8 $str[7] = {37, 100, 44, 37, 100, 10};

.visible .entry _Z6cavityPdS_S_S_S_S_S_ii(
	.param .u64 .ptr .align 1 _Z6cavityPdS_S_S_S_S_S_ii_param_0,
	.param .u64 .ptr .align 1 _Z6cavityPdS_S_S_S_S_S_ii_param_1,
	.param .u64 .ptr .align 1 _Z6cavityPdS_S_S_S_S_S_ii_param_2,
	.param .u64 .ptr .align 1 _Z6cavityPdS_S_S_S_S_S_ii_param_3,
	.param .u64 .ptr .align 1 _Z6cavityPdS_S_S_S_S_S_ii_param_4,
	.param .u64 .ptr .align 1 _Z6cavityPdS_S_S_S_S_S_ii_param_5,
	.param .u64 .ptr .align 1 _Z6cavityPdS_S_S_S_S_S_ii_param_6,
	.param .u32 _Z6cavityPdS_S_S_S_S_S_ii_param_7,
	.param .u32 _Z6cavityPdS_S_S_S_S_S_ii_param_8
)
{
	.local .align 8 .b8 	__local_depot0[8];
	.reg .b64 	%SP;
	.reg .b64 	%SPL;
	.reg .pred 	%p<4>;
	.reg .b32 	%r<28>;
	.reg .b64 	%rd<67>;
	.reg .b64 	%fd<131>;

	mov.u64 	%SPL, __local_depot0;
	cvta.local.u64 	%SP, %SPL;
	ld.param.u64 	%rd12, [_Z6cavityPdS_S_S_S_S_S_ii_param_0];
	ld.param.u64 	%rd13, [_Z6cavityPdS_S_S_S_S_S_ii_param_1];
	ld.param.u64 	%rd8, [_Z6cavityPdS_S_S_S_S_S_ii_param_2];
	ld.param.u64 	%rd14, [_Z6cavityPdS_S_S_S_S_S_ii_param_3];
	ld.param.u32 	%r9, [_Z6cavityPdS_S_S_S_S_S_ii_param_7];
	ld.param.u32 	%r10, [_Z6cavityPdS_S_S_S_S_S_ii_param_8];
	cvta.to.global.u64 	%rd1, %rd14;
	cvta.to.global.u64 	%rd2, %rd13;
	cvta.to.global.u64 	%rd3, %rd12;
	mov.u32 	%r11, %tid.x;
	mov.u32 	%r12, %ctaid.x;
	mov.u32 	%r13, %ntid.x;
	mad.lo.s32 	%r1, %r12, %r13, %r11;
	mov.u32 	%r14, %tid.y;
	mov.u32 	%r15, %ctaid.y;
	mov.u32 	%r16, %ntid.y;
	mad.lo.s32 	%r2, %r15, %r16, %r14;
	setp.eq.s32 	%p1, %r2, 0;
	@%p1 bra 	$L__BB0_2;
	add.u64 	%rd15, %SP, 0;
	add.u64 	%rd16, %SPL, 0;
	st.local.v2.u32 	[%rd16], {%r1, %r2};
	mov.u64 	%rd17, $str;
	cvta.global.u64 	%rd18, %rd17;
	{ // callseq 0, 0
	.param .b64 param0;
	st.param.b64 	[param0], %rd18;
	.param .b64 param1;
	st.param.b64 	[param1], %rd15;
	.param .b32 retval0;
	call.uni (retval0), 
	vprintf, 
	(
	param0, 
	param1
	);
	ld.param.b32 	%r17, [retval0];
	} // callseq 0
$L__BB0_2:
	max.u32 	%r19, %r2, %r1;
	setp.gt.u32 	%p2, %r19, 39;
	@%p2 bra 	$L__BB0_6;
	ld.param.u64 	%rd65, [_Z6cavityPdS_S_S_S_S_S_ii_param_6];
	cvta.to.global.u64 	%rd19, %rd65;
	mul.lo.s32 	%r3, %r1, 41;
	add.s32 	%r4, %r2, %r3;
	mul.wide.u32 	%rd20, %r4, 8;
	add.s64 	%rd4, %rd3, %rd20;
	ld.global.f64 	%fd6, [%rd4+328];
	add.s32 	%r5, %r4, -41;
	mul.wide.u32 	%rd21, %r5, 8;
	add.s64 	%rd22, %rd3, %rd21;
	ld.global.f64 	%fd7, [%rd22];
	sub.f64 	%fd8, %fd6, %fd7;
	shl.b32 	%r21, %r9, 1;
	cvt.rn.f64.s32 	%fd9, %r21;
	div.rn.f64 	%fd10, %fd8, %fd9;
	add.s64 	%rd5, %rd2, %rd20;
	ld.global.f64 	%fd11, [%rd5+8];
	add.s32 	%r6, %r4, -1;
	mul.wide.u32 	%rd23, %r6, 8;
	add.s64 	%rd24, %rd2, %rd23;
	ld.global.f64 	%fd12, [%rd24];
	sub.f64 	%fd13, %fd11, %fd12;
	shl.b32 	%r22, %r10, 1;
	cvt.rn.f64.s32 	%fd14, %r22;
	div.rn.f64 	%fd15, %fd13, %fd14;
	add.f64 	%fd16, %fd10, %fd15;
	mul.f64 	%fd17, %fd16, 0d4059000000000000;
	mul.f64 	%fd18, %fd10, %fd10;
	sub.f64 	%fd19, %fd17, %fd18;
	ld.global.f64 	%fd20, [%rd4+8];
	add.s64 	%rd25, %rd3, %rd23;
	ld.global.f64 	%fd21, [%rd25];
	sub.f64 	%fd22, %fd20, %fd21;
	div.rn.f64 	%fd23, %fd22, %fd14;
	ld.global.f64 	%fd24, [%rd5+328];
	add.s64 	%rd26, %rd2, %rd21;
	ld.global.f64 	%fd25, [%rd26];
	sub.f64 	%fd26, %fd24, %fd25;
	mul.f64 	%fd27, %fd23, %fd26;
	div.rn.f64 	%fd28, %fd27, %fd9;
	add.f64 	%fd29, %fd28, %fd28;
	sub.f64 	%fd30, %fd19, %fd29;
	mul.f64 	%fd31, %fd15, %fd15;
	sub.f64 	%fd32, %fd30, %fd31;
	cvta.to.global.u64 	%rd27, %rd8;
	add.s64 	%rd6, %rd27, %rd20;
	st.global.f64 	[%rd6], %fd32;
	add.s64 	%rd7, %rd19, %rd20;
	mul.lo.s32 	%r23, %r10, %r10;
	cvt.rn.f64.u32 	%fd1, %r23;
	mul.lo.s32 	%r24, %r9, %r9;
	cvt.rn.f64.u32 	%fd2, %r24;
	cvt.rn.f64.s32 	%fd3, %r9;
	cvt.rn.f64.s32 	%fd4, %r10;
	mad.lo.s32 	%r25, %r10, %r9, %r23;
	shl.b32 	%r26, %r25, 1;
	cvt.rn.f64.s32 	%fd5, %r26;
	mov.b32 	%r27, 0;
$L__BB0_4:
	ld.param.u64 	%rd66, [_Z6cavityPdS_S_S_S_S_S_ii_param_6];
	bar.sync 	0;
	add.s64 	%rd29, %rd1, %rd20;
	ld.global.f64 	%fd33, [%rd29];
	st.global.f64 	[%rd7], %fd33;
	bar.sync 	0;
	ld.global.f64 	%fd34, [%rd7+328];
	cvta.to.global.u64 	%rd30, %rd66;
	mul.wide.u32 	%rd31, %r5, 8;
	add.s64 	%rd32, %rd30, %rd31;
	ld.global.f64 	%fd35, [%rd32];
	add.f64 	%fd36, %fd34, %fd35;
	ld.global.f64 	%fd37, [%rd7+8];
	mul.wide.u32 	%rd33, %r6, 8;
	add.s64 	%rd34, %rd30, %rd33;
	ld.global.f64 	%fd38, [%rd34];
	add.f64 	%fd39, %fd37, %fd38;
	mul.f64 	%fd40, %fd39, %fd2;
	fma.rn.f64 	%fd41, %fd36, %fd1, %fd40;
	ld.global.f64 	%fd42, [%rd6];
	mul.f64 	%fd43, %fd42, %fd3;
	mul.f64 	%fd44, %fd43, %fd3;
	mul.f64 	%fd45, %fd44, %fd4;
	mul.f64 	%fd46, %fd45, %fd4;
	sub.f64 	%fd47, %fd41, %fd46;
	div.rn.f64 	%fd48, %fd47, %fd5;
	st.global.f64 	[%rd29], %fd48;
	bar.sync 	0;
	mul.wide.u32 	%rd35, %r3, 8;
	add.s64 	%rd36, %rd1, %rd35;
	mov.b64 	%rd37, 0;
	st.global.u64 	[%rd36+320], %rd37;
	ld.global.f64 	%fd49, [%rd36+8];
	st.global.f64 	[%rd36], %fd49;
	mul.wide.u32 	%rd38, %r2, 8;
	add.s64 	%rd39, %rd1, %rd38;
	ld.global.f64 	%fd50, [%rd39+12792];
	st.global.f64 	[%rd39+13120], %fd50;
	ld.global.f64 	%fd51, [%rd39+328];
	st.global.f64 	[%rd39], %fd51;
	bar.sync 	0;
	ld.global.f64 	%fd52, [%rd29];
	st.global.f64 	[%rd7], %fd52;
	bar.sync 	0;
	ld.global.f64 	%fd53, [%rd7+328];
	ld.global.f64 	%fd54, [%rd32];
	add.f64 	%fd55, %fd53, %fd54;
	ld.global.f64 	%fd56, [%rd7+8];
	ld.global.f64 	%fd57, [%rd34];
	add.f64 	%fd58, %fd56, %fd57;
	mul.f64 	%fd59, %fd58, %fd2;
	fma.rn.f64 	%fd60, %fd55, %fd1, %fd59;
	ld.global.f64 	%fd61, [%rd6];
	mul.f64 	%fd62, %fd61, %fd3;
	mul.f64 	%fd63, %fd62, %fd3;
	mul.f64 	%fd64, %fd63, %fd4;
	mul.f64 	%fd65, %fd64, %fd4;
	sub.f64 	%fd66, %fd60, %fd65;
	div.rn.f64 	%fd67, %fd66, %fd5;
	st.global.f64 	[%rd29], %fd67;
	bar.sync 	0;
	st.global.u64 	[%rd36+320], %rd37;
	ld.global.f64 	%fd68, [%rd36+8];
	st.global.f64 	[%rd36], %fd68;
	ld.global.f64 	%fd69, [%rd39+12792];
	st.global.f64 	[%rd39+13120], %fd69;
	ld.global.f64 	%fd70, [%rd39+328];
	st.global.f64 	[%rd39], %fd70;
	add.s32 	%r27, %r27, 2;
	setp.ne.s32 	%p3, %r27, 50;
	@%p3 bra 	$L__BB0_4;
	ld.param.u64 	%rd64, [_Z6cavityPdS_S_S_S_S_S_ii_param_5];
	ld.param.u64 	%rd63, [_Z6cavityPdS_S_S_S_S_S_ii_param_4];
	cvta.to.global.u64 	%rd40, %rd64;
	cvta.to.global.u64 	%rd41, %rd63;
	bar.sync 	0;
	ld.global.f64 	%fd71, [%rd4];
	mul.wide.u32 	%rd42, %r4, 8;
	add.s64 	%rd43, %rd41, %rd42;
	st.global.f64 	[%rd43], %fd71;
	ld.global.f64 	%fd72, [%rd5];
	add.s64 	%rd44, %rd40, %rd42;
	st.global.f64 	[%rd44], %fd72;
	bar.sync 	0;
	ld.global.f64 	%fd73, [%rd43];
	mul.f64 	%fd74, %fd73, 0d3F847AE147AE147B;
	div.rn.f64 	%fd75, %fd74, %fd3;
	mul.wide.u32 	%rd45, %r5, 8;
	add.s64 	%rd46, %rd41, %rd45;
	ld.global.f64 	%fd76, [%rd46];
	sub.f64 	%fd77, %fd73, %fd76;
	mul.f64 	%fd78, %fd75, %fd77;
	sub.f64 	%fd79, %fd73, %fd78;
	div.rn.f64 	%fd80, %fd74, %fd4;
	mul.wide.u32 	%rd47, %r6, 8;
	add.s64 	%rd48, %rd41, %rd47;
	ld.global.f64 	%fd81, [%rd48];
	sub.f64 	%fd82, %fd73, %fd81;
	mul.f64 	%fd83, %fd80, %fd82;
	sub.f64 	%fd84, %fd79, %fd83;
	add.f64 	%fd85, %fd3, %fd3;
	mov.f64 	%fd86, 0d3F847AE147AE147B;
	div.rn.f64 	%fd87, %fd86, %fd85;
	mul.wide.u32 	%rd49, %r2, 8;
	add.s64 	%rd50, %rd1, %rd49;
	mul.wide.u32 	%rd51, %r3, 8;
	add.s64 	%rd52, %rd50, %rd51;
	ld.global.f64 	%fd88, [%rd52+328];
	add.s64 	%rd53, %rd1, %rd45;
	ld.global.f64 	%fd89, [%rd53];
	sub.f64 	%fd90, %fd88, %fd89;
	mul.f64 	%fd91, %fd87, %fd90;
	sub.f64 	%fd92, %fd84, %fd91;
	mov.f64 	%fd93, 0d3F2A36E2EB1C432D;
	div.rn.f64 	%fd94, %fd93, %fd2;
	ld.global.f64 	%fd95, [%rd43+328];
	add.f64 	%fd96, %fd73, %fd73;
	sub.f64 	%fd97, %fd95, %fd96;
	add.f64 	%fd98, %fd76, %fd97;
	fma.rn.f64 	%fd99, %fd94, %fd98, %fd92;
	div.rn.f64 	%fd100, %fd93, %fd1;
	ld.global.f64 	%fd101, [%rd43+8];
	sub.f64 	%fd102, %fd101, %fd96;
	add.f64 	%fd103, %fd81, %fd102;
	fma.rn.f64 	%fd104, %fd100, %fd103, %fd99;
	st.global.f64 	[%rd4], %fd104;
	ld.global.f64 	%fd105, [%rd44];
	mul.f64 	%fd106, %fd105, 0d3F847AE147AE147B;
	div.rn.f64 	%fd107, %fd106, %fd3;
	add.s64 	%rd54, %rd40, %rd45;
	ld.global.f64 	%fd108, [%rd54];
	sub.f64 	%fd109, %fd105, %fd108;
	mul.f64 	%fd110, %fd107, %fd109;
	sub.f64 	%fd111, %fd105, %fd110;
	div.rn.f64 	%fd112, %fd106, %fd4;
	add.s64 	%rd55, %rd40, %rd47;
	ld.global.f64 	%fd113, [%rd55];
	sub.f64 	%fd114, %fd105, %fd113;
	mul.f64 	%fd115, %fd112, %fd114;
	sub.f64 	%fd116, %fd111, %fd115;
	ld.global.f64 	%fd117, [%rd52+8];
	add.s64 	%rd56, %rd1, %rd47;
	ld.global.f64 	%fd118, [%rd56];
	sub.f64 	%fd119, %fd117, %fd118;
	mul.f64 	%fd120, %fd87, %fd119;
	sub.f64 	%fd121, %fd116, %fd120;
	ld.global.f64 	%fd122, [%rd44+328];
	add.f64 	%fd123, %fd105, %fd105;
	sub.f64 	%fd124, %fd122, %fd123;
	add.f64 	%fd125, %fd108, %fd124;
	fma.rn.f64 	%fd126, %fd94, %fd125, %fd121;
	ld.global.f64 	%fd127, [%rd44+8];
	sub.f64 	%fd128, %fd127, %fd123;
	add.f64 	%fd129, %fd113, %fd128;
	fma.rn.f64 	%fd130, %fd100, %fd129, %fd126;
	st.global.f64 	[%rd5], %fd130;
	bar.sync 	0;
	add.s64 	%rd57, %rd3, %rd49;
	mov.b64 	%rd58, 0;
	st.global.u64 	[%rd57], %rd58;
	st.global.u64 	[%rd57+13120], %rd58;
	add.s64 	%rd59, %rd2, %rd49;
	st.global.u64 	[%rd59], %rd58;
	st.global.u64 	[%rd59+13120], %rd58;
	add.s64 	%rd60, %rd3, %rd51;
	st.global.u64 	[%rd60], %rd58;
	mov.b64 	%rd61, 4607182418800017408;
	st.global.u64 	[%rd60+320], %rd61;
	add.s64 	%rd62, %rd2, %rd51;
	st.global.u64 	[%rd62], %rd58;
	st.global.u64 	[%rd62+320], %rd58;
$L__BB0_6:
	ret;

}


// ===== COMPILED SASS (sm_100) =====

	.target	sm_100

	.elftype	@"ET_EXEC"


//--------------------- .note.nv.tkinfo           --------------------------
	.section	.note.nv.tkinfo,"",@"SHT_NOTE"
	.sectionflags	@"SHF_NOTE_NV_TKINFO"
	.tkinfo
        /*0018*/ 	.word	0x00000002
        /*0030*/ 	.string	""
        /*0030*/ 	.string	"ptxas"
        /*0030*/ 	.string	"Cuda compilation tools, release 13.0, V13.0.88"
        /*0030*/ 	.string	"Build cuda_13.0.r13.0/compiler.36424714_0"
        /*0030*/ 	.string	"-arch sm_100 -m 64 "



//--------------------- .note.nv.cuinfo           --------------------------
	.section	.note.nv.cuinfo,"",@"SHT_NOTE"
	.sectionflags	@"SHF_NOTE_NV_CUINFO"
        /*0018*/ 	.short	0x0002
        /*001a*/ 	.short	0x0064
        /*001c*/ 	.short	0x0082
	.zero		2


//--------------------- .nv.info                  --------------------------
	.section	.nv.info,"",@"SHT_CUDA_INFO"
	.align	4


	//----- nvinfo : EIATTR_REGCOUNT
	.align		4
        /*0000*/ 	.byte	0x04, 0x2f
        /*0002*/ 	.short	(.L_2 - .L_1)
	.align		4
.L_1:
        /*0004*/ 	.word	index@(_Z6cavityPdS_S_S_S_S_S_ii)
        /*0008*/ 	.word	0x0000003d


	//----- nvinfo : EIATTR_FRAME_SIZE
	.align		4
.L_2:
        /*000c*/ 	.byte	0x04, 0x11
        /*000e*/ 	.short	(.L_4 - .L_3)
	.align		4
.L_3:
        /*0010*/ 	.word	index@($__internal_0_$__cuda_sm20_div_rn_f64_full)
        /*0014*/ 	.word	0x00000008


	//----- nvinfo : EIATTR_FRAME_SIZE
	.align		4
.L_4:
        /*0018*/ 	.byte	0x04, 0x11
        /*001a*/ 	.short	(.L_6 - .L_5)
	.align		4
.L_5:
        /*001c*/ 	.word	index@(_Z6cavityPdS_S_S_S_S_S_ii)
        /*0020*/ 	.word	0x00000008


	//----- nvinfo : EIATTR_MIN_STACK_SIZE
	.align		4
.L_6:
        /*0024*/ 	.byte	0x04, 0x12
        /*0026*/ 	.short	(.L_8 - .L_7)
	.align		4
.L_7:
        /*0028*/ 	.word	index@(_Z6cavityPdS_S_S_S_S_S_ii)
        /*002c*/ 	.word	0x00000008
.L_8:


//--------------------- .nv.compat                --------------------------
	.section	.nv.compat,"",@"SHT_CUDA_COMPAT_INFO"
	.align	4
        /*0000*/ 	.byte	0x02, 0x09, 0x00, 0x00, 0x02, 0x02, 0x01, 0x00, 0x02, 0x05, 0x05, 0x00, 0x03, 0x07, 0x01, 0x01
        /*0010*/ 	.byte	0x02, 0x03, 0x00, 0x00, 0x02, 0x06, 0x01, 0x00, 0x04, 0x0b, 0x08, 0x00, 0x01, 0x00, 0x00, 0x00
        /*0020*/ 	.byte	0x00, 0x00, 0x00, 0x00


//--------------------- .nv.info._Z6cavityPdS_S_S_S_S_S_ii --------------------------
	.section	.nv.info._Z6cavityPdS_S_S_S_S_S_ii,"",@"SHT_CUDA_INFO"
	.sectionflags	@""
	.align	4


	//----- nvinfo : EIATTR_CUDA_API_VERSION
	.align		4
        /*0000*/ 	.byte	0x04, 0x37
        /*0002*/ 	.short	(.L_10 - .L_9)
.L_9:
        /*0004*/ 	.word	0x00000082


	//----- nvinfo : EIATTR_KPARAM_INFO
	.align		4
.L_10:
        /*0008*/ 	.byte	0x04, 0x17
        /*000a*/ 	.short	(.L_12 - .L_11)
.L_11:
        /*000c*/ 	.word	0x00000000
        /*0010*/ 	.short	0x0008
        /*0012*/ 	.short	0x003c
        /*0014*/ 	.byte	0x00, 0xf0, 0x11, 0x00


	//----- nvinfo : EIATTR_KPARAM_INFO
	.align		4
.L_12:
        /*0018*/ 	.byte	0x04, 0x17
        /*001a*/ 	.short	(.L_14 - .L_13)
.L_13:
        /*001c*/ 	.word	0x00000000
        /*0020*/ 	.short	0x0007
        /*0022*/ 	.short	0x0038
        /*0024*/ 	.byte	0x00, 0xf0, 0x11, 0x00


	//----- nvinfo : EIATTR_KPARAM_INFO
	.align		4
.L_14:
        /*0028*/ 	.byte	0x04, 0x17
        /*002a*/ 	.short	(.L_16 - .L_15)
.L_15:
        /*002c*/ 	.word	0x00000000
        /*0030*/ 	.short	0x0006
        /*0032*/ 	.short	0x0030
        /*0034*/ 	.byte	0x00, 0xf5, 0x21, 0x00


	//----- nvinfo : EIATTR_KPARAM_INFO
	.align		4
.L_16:
        /*0038*/ 	.byte	0x04, 0x17
        /*003a*/ 	.short	(.L_18 - .L_17)
.L_17:
        /*003c*/ 	.word	0x00000000
        /*0040*/ 	.short	0x0005
        /*0042*/ 	.short	0x0028
        /*0044*/ 	.byte	0x00, 0xf5, 0x21, 0x00


	//----- nvinfo : EIATTR_KPARAM_INFO
	.align		4
.L_18:
        /*0048*/ 	.byte	0x04, 0x17
        /*004a*/ 	.short	(.L_20 - .L_19)
.L_19:
        /*004c*/ 	.word	0x00000000
        /*0050*/ 	.short	0x0004
        /*0052*/ 	.short	0x0020
        /*0054*/ 	.byte	0x00, 0xf5, 0x21, 0x00


	//----- nvinfo : EIATTR_KPARAM_INFO
	.align		4
.L_20:
        /*0058*/ 	.byte	0x04, 0x17
        /*005a*/ 	.short	(.L_22 - .L_21)
.L_21:
        /*005c*/ 	.word	0x00000000
        /*0060*/ 	.short	0x0003
        /*0062*/ 	.short	0x0018
        /*0064*/ 	.byte	0x00, 0xf5, 0x21, 0x00


	//----- nvinfo : EIATTR_KPARAM_INFO
	.align		4
.L_22:
        /*0068*/ 	.byte	0x04, 0x17
        /*006a*/ 	.short	(.L_24 - .L_23)
.L_23:
        /*006c*/ 	.word	0x00000000
        /*0070*/ 	.short	0x0002
        /*0072*/ 	.short	0x0010
        /*0074*/ 	.byte	0x00, 0xf5, 0x21, 0x00


	//----- nvinfo : EIATTR_KPARAM_INFO
	.align		4
.L_24:
        /*0078*/ 	.byte	0x04, 0x17
        /*007a*/ 	.short	(.L_26 - .L_25)
.L_25:
        /*007c*/ 	.word	0x00000000
        /*0080*/ 	.short	0x0001
        /*0082*/ 	.short	0x0008
        /*0084*/ 	.byte	0x00, 0xf5, 0x21, 0x00


	//----- nvinfo : EIATTR_KPARAM_INFO
	.align		4
.L_26:
        /*0088*/ 	.byte	0x04, 0x17
        /*008a*/ 	.short	(.L_28 - .L_27)
.L_27:
        /*008c*/ 	.word	0x00000000
        /*0090*/ 	.short	0x0000
        /*0092*/ 	.short	0x0000
        /*0094*/ 	.byte	0x00, 0xf5, 0x21, 0x00


	//----- nvinfo : EIATTR_SPARSE_MMA_MASK
	.align		4
.L_28:
        /*0098*/ 	.byte	0x03, 0x50
        /*009a*/ 	.short	0x0000


	//----- nvinfo : EIATTR_MAXREG_COUNT
	.align		4
        /*009c*/ 	.byte	0x03, 0x1b
        /*009e*/ 	.short	0x00ff


	//----- nvinfo : EIATTR_NUM_BARRIERS
	.align		4
        /*00a0*/ 	.byte	0x02, 0x4c
        /*00a2*/ 	.byte	0x01
	.zero		1


	//----- nvinfo : EIATTR_EXTERNS
	.align		4
        /*00a4*/ 	.byte	0x04, 0x0f
        /*00a6*/ 	.short	(.L_30 - .L_29)


	//   ....[0]....
	.align		4
.L_29:
        /*00a8*/ 	.word	index@(vprintf)


	//----- nvinfo : EIATTR_MERCURY_ISA_VERSION
	.align		4
.L_30:
        /*00ac*/ 	.byte	0x03, 0x5f
        /*00ae*/ 	.short	0x0101


	//----- nvinfo : EIATTR_VRC_CTA_INIT_COUNT
	.align		4
        /*00b0*/ 	.byte	0x02, 0x4a
	.zero		1
	.zero		1


	//----- nvinfo : EIATTR_SYSCALL_OFFSETS
	.align		4
        /*00b4*/ 	.byte	0x04, 0x46
        /*00b6*/ 	.short	(.L_32 - .L_31)


	//   ....[0]....
.L_31:
        /*00b8*/ 	.word	0x00000180


	//----- nvinfo : EIATTR_EXIT_INSTR_OFFSETS
	.align		4
.L_32:
        /*00bc*/ 	.byte	0x04, 0x1c
        /*00be*/ 	.short	(.L_34 - .L_33)


	//   ....[0]....
.L_33:
        /*00c0*/ 	.word	0x000001c0


	//   ....[1]....
        /*00c4*/ 	.word	0x000027c0


	//----- nvinfo : EIATTR_CRS_STACK_SIZE
	.align		4
.L_34:
        /*00c8*/ 	.byte	0x04, 0x1e
        /*00ca*/ 	.short	(.L_36 - .L_35)
.L_35:
        /*00cc*/ 	.word	0x00000000


	//----- nvinfo : EIATTR_CBANK_PARAM_SIZE
	.align		4
.L_36:
        /*00d0*/ 	.byte	0x03, 0x19
        /*00d2*/ 	.short	0x0040


	//----- nvinfo : EIATTR_PARAM_CBANK
	.align		4
        /*00d4*/ 	.byte	0x04, 0x0a
        /*00d6*/ 	.short	(.L_38 - .L_37)
	.align		4
.L_37:
        /*00d8*/ 	.word	index@(.nv.constant0._Z6cavityPdS_S_S_S_S_S_ii)
        /*00dc*/ 	.short	0x0380
        /*00de*/ 	.short	0x0040


	//----- nvinfo : EIATTR_SW_WAR
	.align		4
.L_38:
        /*00e0*/ 	.byte	0x04, 0x36
        /*00e2*/ 	.short	(.L_40 - .L_39)
.L_39:
        /*00e4*/ 	.word	0x00000008
.L_40:


//--------------------- .nv.callgraph             --------------------------
	.section	.nv.callgraph,"",@"SHT_CUDA_CALLGRAPH"
	.align	4
	.sectionentsize	8
	.align		4
        /*0000*/ 	.word	0x00000000
	.align		4
        /*0004*/ 	.word	0xffffffff
	.align		4
        /*0008*/ 	.word	index@(_Z6cavityPdS_S_S_S_S_S_ii)
	.align		4
        /*000c*/ 	.word	index@(vprintf)
	.align		4
        /*0010*/ 	.word	0x00000000
	.align		4
        /*0014*/ 	.word	0xfffffffe
	.align		4
        /*0018*/ 	.word	0x00000000
	.align		4
        /*001c*/ 	.word	0xfffffffd
	.align		4
        /*0020*/ 	.word	0x00000000
	.align		4
        /*0024*/ 	.word	0xfffffffc


//--------------------- .nv.constant4             --------------------------
	.section	.nv.constant4,"a",@progbits
	.align	8
	.align		8
.nv.constant4:
        /*0000*/ 	.dword	vprintf
	.align		8
        /*0008*/ 	.dword	$str


//--------------------- .text._Z6cavityPdS_S_S_S_S_S_ii --------------------------
	.section	.text._Z6cavityPdS_S_S_S_S_S_ii,"ax",@progbits
	.align	128
        .global         _Z6cavityPdS_S_S_S_S_S_ii
        .type           _Z6cavityPdS_S_S_S_S_S_ii,@function
        .size           _Z6cavityPdS_S_S_S_S_S_ii,(.L_x_32 - _Z6cavityPdS_S_S_S_S_S_ii)
        .other          _Z6cavityPdS_S_S_S_S_S_ii,@"STO_CUDA_ENTRY STV_DEFAULT"
_Z6cavityPdS_S_S_S_S_S_ii:
.text._Z6cavityPdS_S_S_S_S_S_ii:
[----:B------:R-:W0:Y:S01]  /*0000*/  LDC R1, c[0x0][0x37c] ;  /* 0x0000df00ff017b82 */ /* 0x000e220000000800 */
[----:B------:R-:W1:Y:S01]  /*0010*/  S2R R17, SR_TID.Y ;  /* 0x0000000000117919 */ /* 0x000e620000002200 */
[----:B------:R-:W2:Y:S06]  /*0020*/  LDCU UR5, c[0x0][0x2fc] ;  /* 0x00005f80ff0577ac */ /* 0x000eac0008000800 */
[----:B------:R-:W3:Y:S01]  /*0030*/  LDC R3, c[0x0][0x360] ;  /* 0x0000d800ff037b82 */ /* 0x000ee20000000800 */
[----:B0-----:R-:W-:Y:S01]  /*0040*/  VIADD R1, R1, 0xfffffff8 ;  /* 0xfffffff801017836 */ /* 0x001fe20000000000 */
[----:B------:R-:W3:Y:S01]  /*0050*/  S2R R16, SR_TID.X ;  /* 0x0000000000107919 */ /* 0x000ee20000002100 */
[----:B------:R-:W0:Y:S01]  /*0060*/  LDCU UR4, c[0x0][0x2f8] ;  /* 0x00005f00ff0477ac */ /* 0x000e220008000800 */
[----:B------:R-:W-:Y:S04]  /*0070*/  BSSY.RECONVERGENT B6, `(.L_x_0) ;  /* 0x0000012000067945 */ /* 0x000fe80003800200 */
[----:B------:R-:W1:Y:S08]  /*0080*/  S2UR UR7, SR_CTAID.Y ;  /* 0x00000000000779c3 */ /* 0x000e700000002600 */
[----:B------:R-:W1:Y:S01]  /*0090*/  LDC R0, c[0x0][0x364] ;  /* 0x0000d900ff007b82 */ /* 0x000e620000000800 */
[----:B0-----:R-:W-:-:S07]  /*00a0*/  IADD3 R6, P1, PT, R1, UR4, RZ ;  /* 0x0000000401067c10 */ /* 0x001fce000ff3e0ff */
[----:B------:R-:W3:Y:S01]  /*00b0*/  S2UR UR6, SR_CTAID.X ;  /* 0x00000000000679c3 */ /* 0x000ee20000002500 */
[----:B--2---:R-:W-:Y:S02]  /*00c0*/  IMAD.X R7, RZ, RZ, UR5, P1 ;  /* 0x00000005ff077e24 */ /* 0x004fe400088e06ff */
[----:B-1----:R-:W-:-:S05]  /*00d0*/  IMAD R17, R0, UR7, R17 ;  /* 0x0000000700117c24 */ /* 0x002fca000f8e0211 */
[----:B------:R-:W-:Y:S01]  /*00e0*/  ISETP.NE.AND P0, PT, R17, RZ, PT ;  /* 0x000000ff1100720c */ /* 0x000fe20003f05270 */
[----:B---3--:R-:W-:-:S12]  /*00f0*/  IMAD R16, R3, UR6, R16 ;  /* 0x0000000603107c24 */ /* 0x008fd8000f8e0210 */
[----:B------:R-:W-:Y:S05]  /*0100*/  @!P0 BRA `(.L_x_1) ;  /* 0x0000000000208947 */ /* 0x000fea0003800000 */
[----:B------:R-:W-:Y:S01]  /*0110*/  MOV R0, 0x0 ;  /* 0x0000000000007802 */ /* 0x000fe20000000f00 */
[----:B------:R0:W-:Y:S01]  /*0120*/  STL.64 [R1], R16 ;  /* 0x0000001001007387 */ /* 0x0001e20000100a00 */
[----:B------:R-:W1:Y:S02]  /*0130*/  LDCU.64 UR4, c[0x4][0x8] ;  /* 0x01000100ff0477ac */ /* 0x000e640008000a00 */
[----:B------:R0:W2:Y:S01]  /*0140*/  LDC.64 R2, c[0x4][R0] ;  /* 0x0100000000027b82 */ /* 0x0000a20000000a00 */
[----:B-1----:R-:W-:Y:S02]  /*0150*/  IMAD.U32 R4, RZ, RZ, UR4 ;  /* 0x00000004ff047e24 */ /* 0x002fe4000f8e00ff */
[----:B0-----:R-:W-:-:S07]  /*0160*/  IMAD.U32 R5, RZ, RZ, UR5 ;  /* 0x00000005ff057e24 */ /* 0x001fce000f8e00ff */
[----:B------:R-:W-:-:S07]  /*0170*/  LEPC R20, `(.L_x_1) ;  /* 0x000000001014794e */ /* 0x000fce0000000000 */
[----:B--2---:R-:W-:Y:S05]  /*0180*/  CALL.ABS.NOINC R2 ;  /* 0x0000000002007343 */ /* 0x004fea0003c00000 */
.L_x_1:
[----:B------:R-:W-:Y:S05]  /*0190*/  BSYNC.RECONVERGENT B6 ;  /* 0x0000000000067941 */ /* 0x000fea0003800200 */
.L_x_0:
[----:B------:R-:W-:-:S04]  /*01a0*/  VIMNMX.U32 R0, PT, PT, R16, R17, !PT ;  /* 0x0000001110007248 */ /* 0x000fc80007fe0000 */
[----:B------:R-:W-:-:S13]  /*01b0*/  ISETP.GT.U32.AND P0, PT, R0, 0x27, PT ;  /* 0x000000270000780c */ /* 0x000fda0003f04070 */
[----:B------:R-:W-:Y:S05]  /*01c0*/  @P0 EXIT ;  /* 0x000000000000094d */ /* 0x000fea0003800000 */
[----:B------:R-:W0:Y:S01]  /*01d0*/  LDC.64 R52, c[0x0][0x358] ;  /* 0x0000d600ff347b82 */ /* 0x000e220000000a00 */
[----:B------:R-:W-:-:S04]  /*01e0*/  IMAD R16, R16, 0x29, RZ ;  /* 0x0000002910107824 */ /* 0x000fc800078e02ff */
[----:B------:R-:W-:-:S03]  /*01f0*/  IMAD.IADD R10, R17, 0x1, R16 ;  /* 0x00000001110a7824 */ /* 0x000fc600078e0210 */
[----:B------:R-:W1:Y:S01]  /*0200*/  LDC.64 R4, c[0x0][0x380] ;  /* 0x0000e000ff047b82 */ /* 0x000e620000000a00 */
[----:B------:R-:W-:Y:S01]  /*0210*/  VIADD R0, R10, 0xffffffd7 ;  /* 0xffffffd70a007836 */ /* 0x000fe20000000000 */
[C---:B0-----:R-:W-:Y:S02]  /*0220*/  R2UR UR4, R52.reuse ;  /* 0x00000000340472ca */ /* 0x041fe400000e0000 */
[C---:B------:R-:W-:Y:S02]  /*0230*/  R2UR UR5, R53.reuse ;  /* 0x00000000350572ca */ /* 0x040fe400000e0000 */
[----:B------:R-:W-:Y:S02]  /*0240*/  R2UR UR6, R52 ;  /* 0x00000000340672ca */ /* 0x000fe400000e0000 */
[----:B------:R-:W-:Y:S01]  /*0250*/  R2UR UR7, R53 ;  /* 0x00000000350772ca */ /* 0x000fe200000e0000 */
[----:B-1----:R-:W-:-:S04]  /*0260*/  IMAD.WIDE.U32 R8, R10, 0x8, R4 ;  /* 0x000000080a087825 */ /* 0x002fc800078e0004 */
[----:B------:R-:W-:-:S04]  /*0270*/  IMAD.WIDE.U32 R4, R0, 0x8, R4 ;  /* 0x0000000800047825 */ /* 0x000fc800078e0004 */
[----:B------:R-:W2:Y:S01]  /*0280*/  LDG.E.64 R2, desc[UR4][R8.64+0x148] ;  /* 0x0001480408027981 */ /* 0x000ea2000c1e1b00 */
[----:B------:R-:W0:Y:S03]  /*0290*/  LDCU UR4, c[0x0][0x3b8] ;  /* 0x00007700ff0477ac */ /* 0x000e260008000800 */
[----:B------:R-:W2:Y:S01]  /*02a0*/  LDG.E.64 R4, desc[UR6][R4.64] ;  /* 0x0000000604047981 */ /* 0x000ea2000c1e1b00 */
[----:B------:R-:W-:Y:S01]  /*02b0*/  IMAD.MOV.U32 R6, RZ, RZ, 0x1 ;  /* 0x00000001ff067424 */ /* 0x000fe200078e00ff */
[----:B------:R-:W-:Y:S01]  /*02c0*/  BSSY.RECONVERGENT B0, `(.L_x_2) ;  /* 0x0000019000007945 */ /* 0x000fe20003800200 */
[----:B0-----:R-:W-:-:S09]  /*02d0*/  USHF.L.U32 UR4, UR4, 0x1, URZ ;  /* 0x0000000104047899 */ /* 0x001fd200080006ff */
[----:B------:R-:W0:Y:S08]  /*02e0*/  I2F.F64 R18, UR4 ;  /* 0x0000000400127d12 */ /* 0x000e300008201c00 */
[----:B0-----:R-:W0:Y:S02]  /*02f0*/  MUFU.RCP64H R7, R19 ;  /* 0x0000001300077308 */ /* 0x001e240000001800 */
[----:B0-----:R-:W-:-:S08]  /*0300*/  DFMA R12, -R18, R6, 1 ;  /* 0x3ff00000120c742b */ /* 0x001fd00000000106 */
[----:B------:R-:W-:-:S08]  /*0310*/  DFMA R12, R12, R12, R12 ;  /* 0x0000000c0c0c722b */ /* 0x000fd0000000000c */
[----:B------:R-:W-:-:S08]  /*0320*/  DFMA R12, R6, R12, R6 ;  /* 0x0000000c060c722b */ /* 0x000fd00000000006 */
[----:B------:R-:W-:-:S08]  /*0330*/  DFMA R6, -R18, R12, 1 ;  /* 0x3ff000001206742b */ /* 0x000fd0000000010c */
[----:B------:R-:W-:Y:S02]  /*0340*/  DFMA R6, R12, R6, R12 ;  /* 0x000000060c06722b */ /* 0x000fe4000000000c */
[----:B--2---:R-:W-:-:S08]  /*0350*/  DADD R2, R2, -R4 ;  /* 0x0000000002027229 */ /* 0x004fd00000000804 */
[----:B------:R-:W-:Y:S02]  /*0360*/  DMUL R4, R2, R6 ;  /* 0x0000000602047228 */ /* 0x000fe40000000000 */
[----:B------:R-:W-:-:S06]  /*0370*/  FSETP.GEU.AND P1, PT, |R3|, 6.5827683646048100446e-37, PT ;  /* 0x036000000300780b */ /* 0x000fcc0003f2e200 */
[----:B------:R-:W-:-:S08]  /*0380*/  DFMA R12, -R18, R4, R2 ;  /* 0x00000004120c722b */ /* 0x000fd00000000102 */
[----:B------:R-:W-:-:S10]  /*0390*/  DFMA R4, R6, R12, R4 ;  /* 0x0000000c0604722b */ /* 0x000fd40000000004 */
[----:B------:R-:W-:-:S05]  /*03a0*/  FFMA R6, RZ, R19, R5 ;  /* 0x00000013ff067223 */ /* 0x000fca0000000005 */
[----:B------:R-:W-:-:S13]  /*03b0*/  FSETP.GT.AND P0, PT, |R6|, 1.469367938527859385e-39, PT ;  /* 0x001000000600780b */ /* 0x000fda0003f04200 */
[----:B------:R-:W-:Y:S05]  /*03c0*/  @P0 BRA P1, `(.L_x_3) ;  /* 0x0000000000200947 */ /* 0x000fea0000800000 */
[----:B------:R-:W-:Y:S01]  /*03d0*/  IMAD.MOV.U32 R44, RZ, RZ, R2 ;  /* 0x000000ffff2c7224 */ /* 0x000fe200078e0002 */
[----:B------:R-:W-:Y:S01]  /*03e0*/  MOV R42, 0x430 ;  /* 0x00000430002a7802 */ /* 0x000fe20000000f00 */
[----:B------:R-:W-:Y:S02]  /*03f0*/  IMAD.MOV.U32 R45, RZ, RZ, R3 ;  /* 0x000000ffff2d7224 */ /* 0x000fe400078e0003 */
[----:B------:R-:W-:Y:S02]  /*0400*/  IMAD.MOV.U32 R34, RZ, RZ, R18 ;  /* 0x000000ffff227224 */ /* 0x000fe400078e0012 */
[----:B------:R-:W-:-:S07]  /*0410*/  IMAD.MOV.U32 R35, RZ, RZ, R19 ;  /* 0x000000ffff237224 */ /* 0x000fce00078e0013 */
[----:B------:R-:W-:Y:S05]  /*0420*/  CALL.REL.NOINC `($__internal_0_$__cuda_sm20_div_rn_f64_full) ;  /* 0x0000002000e87944 */ /* 0x000fea0003c00000 */
[----:B------:R-:W-:Y:S02]  /*0430*/  IMAD.MOV.U32 R4, RZ, RZ, R50 ;  /* 0x000000ffff047224 */ /* 0x000fe400078e0032 */
[----:B------:R-:W-:-:S07]  /*0440*/  IMAD.MOV.U32 R5, RZ, RZ, R51 ;  /* 0x000000ffff057224 */ /* 0x000fce00078e0033 */
.L_x_3:
[----:B------:R-:W-:Y:S05]  /*0450*/  BSYNC.RECONVERGENT B0 ;  /* 0x0000000000007941 */ /* 0x000fea0003800200 */
.L_x_2:
[----:B------:R-:W0:Y:S01]  /*0460*/  LDC.64 R12, c[0x0][0x388] ;  /* 0x0000e200ff0c7b82 */ /* 0x000e220000000a00 */
[----:B------:R-:W-:Y:S01]  /*0470*/  R2UR UR6, R52 ;  /* 0x00000000340672ca */ /* 0x000fe200000e0000 */
[----:B------:R-:W-:Y:S01]  /*0480*/  VIADD R14, R10, 0xffffffff ;  /* 0xffffffff0a0e7836 */ /* 0x000fe20000000000 */
[C---:B------:R-:W-:Y:S02]  /*0490*/  R2UR UR7, R53.reuse ;  /* 0x00000000350772ca */ /* 0x040fe400000e0000 */
[----:B------:R-:W-:Y:S02]  /*04a0*/  R2UR UR4, R52 ;  /* 0x00000000340472ca */ /* 0x000fe400000e0000 */
[----:B------:R-:W-:Y:S01]  /*04b0*/  R2UR UR5, R53 ;  /* 0x00000000350572ca */ /* 0x000fe200000e0000 */
[----:B0-----:R-:W-:-:S04]  /*04c0*/  IMAD.WIDE.U32 R6, R14, 0x8, R12 ;  /* 0x000000080e067825 */ /* 0x001fc800078e000c */
[----:B------:R-:W-:-:S04]  /*04d0*/  IMAD.WIDE.U32 R12, R10, 0x8, R12 ;  /* 0x000000080a0c7825 */ /* 0x000fc800078e000c */
[----:B------:R-:W2:Y:S04]  /*04e0*/  LDG.E.64 R6, desc[UR6][R6.64] ;  /* 0x0000000606067981 */ /* 0x000ea8000c1e1b00 */
[----:B------:R-:W2:Y:S01]  /*04f0*/  LDG.E.64 R2, desc[UR4][R12.64+0x8] ;  /* 0x000008040c027981 */ /* 0x000ea2000c1e1b00 */
[----:B------:R-:W0:Y:S01]  /*0500*/  LDCU UR4, c[0x0][0x3bc] ;  /* 0x00007780ff0477ac */ /* 0x000e220008000800 */
        /* <DEDUP_REMOVED lines=26> */
.L_x_5:
[----:B------:R-:W-:Y:S05]  /*06b0*/  BSYNC.RECONVERGENT B0 ;  /* 0x0000000000007941 */ /* 0x000fea0003800200 */
.L_x_4:
[----:B------:R-:W0:Y:S01]  /*06c0*/  LDC.64 R22, c[0x0][0x380] ;  /* 0x0000e000ff167b82 */ /* 0x000e220000000a00 */
[C---:B------:R-:W-:Y:S02]  /*06d0*/  R2UR UR4, R52.reuse ;  /* 0x00000000340472ca */ /* 0x040fe400000e0000 */
[C---:B------:R-:W-:Y:S02]  /*06e0*/  R2UR UR5, R53.reuse ;  /* 0x00000000350572ca */ /* 0x040fe400000e0000 */
[----:B------:R-:W-:Y:S02]  /*06f0*/  R2UR UR6, R52 ;  /* 0x00000000340672ca */ /* 0x000fe400000e0000 */
[----:B------:R-:W-:-:S09]  /*0700*/  R2UR UR7, R53 ;  /* 0x00000000350772ca */ /* 0x000fd200000e0000 */
[----:B------:R-:W2:Y:S01]  /*0710*/  LDG.E.64 R6, desc[UR4][R8.64+0x8] ;  /* 0x0000080408067981 */ /* 0x000ea2000c1e1b00 */
[----:B0-----:R-:W-:-:S06]  /*0720*/  IMAD.WIDE.U32 R22, R14, 0x8, R22 ;  /* 0x000000080e167825 */ /* 0x001fcc00078e0016 */
[----:B------:R-:W2:Y:S01]  /*0730*/  LDG.E.64 R22, desc[UR6][R22.64] ;  /* 0x0000000616167981 */ /* 0x000ea2000c1e1b00 */
[----:B------:R-:W0:Y:S01]  /*0740*/  MUFU.RCP64H R25, R21 ;  /* 0x0000001500197308 */ /* 0x000e220000001800 */
[----:B------:R-:W-:-:S06]  /*0750*/  IMAD.MOV.U32 R24, RZ, RZ, 0x1 ;  /* 0x00000001ff187424 */ /* 0x000fcc00078e00ff */
[----:B0-----:R-:W-:-:S08]  /*0760*/  DFMA R26, -R20, R24, 1 ;  /* 0x3ff00000141a742b */ /* 0x001fd00000000118 */
[----:B------:R-:W-:-:S08]  /*0770*/  DFMA R26, R26, R26, R26 ;  /* 0x0000001a1a1a722b */ /* 0x000fd0000000001a */
[----:B------:R-:W-:-:S08]  /*0780*/  DFMA R26, R24, R26, R24 ;  /* 0x0000001a181a722b */ /* 0x000fd00000000018 */
[----:B------:R-:W-:-:S08]  /*0790*/  DFMA R28, -R20, R26, 1 ;  /* 0x3ff00000141c742b */ /* 0x000fd0000000011a */
[----:B------:R-:W-:Y:S01]  /*07a0*/  DFMA R28, R26, R28, R26 ;  /* 0x0000001c1a1c722b */ /* 0x000fe2000000001a */
[----:B------:R-:W-:Y:S01]  /*07b0*/  BSSY.RECONVERGENT B0, `(.L_x_6) ;  /* 0x0000014000007945 */ /* 0x000fe20003800200 */
[----:B--2---:R-:W-:-:S08]  /*07c0*/  DADD R24, R6, -R22 ;  /* 0x0000000006187229 */ /* 0x004fd00000000816 */
[----:B------:R-:W-:-:S08]  /*07d0*/  DMUL R6, R28, R24 ;  /* 0x000000181c067228 */ /* 0x000fd00000000000 */
[----:B------:R-:W-:-:S08]  /*07e0*/  DFMA R26, -R20, R6, R24 ;  /* 0x00000006141a722b */ /* 0x000fd00000000118 */
[----:B------:R-:W-:Y:S01]  /*07f0*/  DFMA R6, R28, R26, R6 ;  /* 0x0000001a1c06722b */ /* 0x000fe20000000006 */
[----:B------:R-:W-:-:S09]  /*0800*/  FSETP.GEU.AND P1, PT, |R25|, 6.5827683646048100446e-37, PT ;  /* 0x036000001900780b */ /* 0x000fd20003f2e200 */
[----:B------:R-:W-:Y:S01]  /*0810*/  FFMA R11, RZ, R21, R7 ;  /* 0x00000015ff0b7223 */ /* 0x000fe20000000007 */
[----:B------:R-:W-:-:S04]  /*0820*/  DADD R22, R2, R4 ;  /* 0x0000000002167229 */ /* 0x000fc80000000004 */
[----:B------:R-:W-:Y:S01]  /*0830*/  FSETP.GT.AND P0, PT, |R11|, 1.469367938527859385e-39, PT ;  /* 0x001000000b00780b */ /* 0x000fe20003f04200 */
[----:B------:R-:W-:-:S08]  /*0840*/  DMUL R4, R4, R4 ;  /* 0x0000000404047228 */ /* 0x000fd00000000000 */
[----:B------:R-:W-:-:S04]  /*0850*/  DFMA R22, R22, 100, -R4 ;  /* 0x405900001616782b */ /* 0x000fc80000000804 */
[----:B------:R-:W-:Y:S07]  /*0860*/  @P0 BRA P1, `(.L_x_7) ;  /* 0x0000000000200947 */ /* 0x000fee0000800000 */
        /* <DEDUP_REMOVED lines=8> */
.L_x_7:
[----:B------:R-:W-:Y:S05]  /*08f0*/  BSYNC.RECONVERGENT B0 ;  /* 0x0000000000007941 */ /* 0x000fea0003800200 */
.L_x_6:
        /* <DEDUP_REMOVED lines=18> */
[----:B------:R-:W-:-:S08]  /*0a20*/  DMUL R4, R28, R24 ;  /* 0x000000181c047228 */ /* 0x000fd00000000000 */
[----:B------:R-:W-:-:S08]  /*0a30*/  DFMA R6, -R18, R4, R24 ;  /* 0x000000041206722b */ /* 0x000fd00000000118 */
[----:B------:R-:W-:Y:S01]  /*0a40*/  DFMA R4, R28, R6, R4 ;  /* 0x000000061c04722b */ /* 0x000fe20000000004 */
[----:B------:R-:W-:-:S09]  /*0a50*/  FSETP.GEU.AND P1, PT, |R25|, 6.5827683646048100446e-37, PT ;  /* 0x036000001900780b */ /* 0x000fd20003f2e200 */
        /* <DEDUP_REMOVED lines=11> */
.L_x_9:
[----:B------:R-:W-:Y:S05]  /*0b10*/  BSYNC.RECONVERGENT B0 ;  /* 0x0000000000007941 */ /* 0x000fea0003800200 */
.L_x_8:
[----:B------:R-:W0:Y:S01]  /*0b20*/  LDC.64 R6, c[0x0][0x390] ;  /* 0x0000e400ff067b82 */ /* 0x000e220000000a00 */
[----:B------:R-:W1:Y:S01]  /*0b30*/  LDCU.64 UR4, c[0x0][0x3b8] ;  /* 0x00007700ff0477ac */ /* 0x000e620008000a00 */
[----:B------:R-:W-:Y:S01]  /*0b40*/  DADD R4, R4, R4 ;  /* 0x0000000004047229 */ /* 0x000fe20000000004 */
[----:B------:R-:W-:Y:S01]  /*0b50*/  R2UR UR8, R52 ;  /* 0x00000000340872ca */ /* 0x000fe200000e0000 */
[----:B------:R-:W-:Y:S01]  /*0b60*/  IMAD.MOV.U32 R11, RZ, RZ, RZ ;  /* 0x000000ffff0b7224 */ /* 0x000fe200078e00ff */
[----:B------:R-:W-:-:S03]  /*0b70*/  R2UR UR9, R53 ;  /* 0x00000000350972ca */ /* 0x000fc600000e0000 */
[----:B------:R-:W2:Y:S02]  /*0b80*/  LDC.64 R26, c[0x0][0x3b0] ;  /* 0x0000ec00ff1a7b82 */ /* 0x000ea40000000a00 */
[----:B------:R-:W-:-:S08]  /*0b90*/  DADD R4, R22, -R4 ;  /* 0x0000000016047229 */ /* 0x000fd00000000804 */
[----:B------:R-:W-:Y:S01]  /*0ba0*/  DFMA R2, -R2, R2, R4 ;  /* 0x000000020202722b */ /* 0x000fe20000000104 */
[----:B-1----:R-:W-:Y:S02]  /*0bb0*/  UIMAD UR6, UR5, UR5, URZ ;  /* 0x00000005050672a4 */ /* 0x002fe4000f8e02ff */
[----:B------:R-:W1:Y:S02]  /*0bc0*/  I2F.F64 R18, UR5 ;  /* 0x0000000500127d12 */ /* 0x000e640008201c00 */
[----:B------:R-:W-:Y:S01]  /*0bd0*/  UIMAD UR5, UR4, UR5, UR6 ;  /* 0x00000005040572a4 */ /* 0x000fe2000f8e0206 */
[----:B0-----:R-:W-:-:S03]  /*0be0*/  IMAD.WIDE.U32 R4, R10, 0x8, R6 ;  /* 0x000000080a047825 */ /* 0x001fc600078e0006 */
[----:B------:R-:W-:Y:S02]  /*0bf0*/  USHF.L.U32 UR5, UR5, 0x1, URZ ;  /* 0x0000000105057899 */ /* 0x000fe400080006ff */
[----:B------:R-:W0:Y:S01]  /*0c00*/  I2F.F64 R20, UR4 ;  /* 0x0000000400147d12 */ /* 0x000e220008201c00 */
[----:B------:R-:W-:Y:S01]  /*0c10*/  UIMAD UR4, UR4, UR4, URZ ;  /* 0x00000004040472a4 */ /* 0x000fe2000f8e02ff */
[----:B------:R3:W-:Y:S01]  /*0c20*/  STG.E.64 desc[UR8][R4.64], R2 ;  /* 0x0000000204007986 */ /* 0x0007e2000c101b08 */
[----:B--2---:R-:W-:-:S05]  /*0c30*/  IMAD.WIDE.U32 R26, R10, 0x8, R26 ;  /* 0x000000080a1a7825 */ /* 0x004fca00078e001a */
[----:B------:R-:W2:Y:S08]  /*0c40*/  I2F.F64.U32 R22, UR6 ;  /* 0x0000000600167d12 */ /* 0x000eb00008201800 */
[----:B------:R-:W4:Y:S08]  /*0c50*/  I2F.F64.U32 R6, UR4 ;  /* 0x0000000400067d12 */ /* 0x000f300008201800 */
[----:B-123--:R-:W0:Y:S02]  /*0c60*/  I2F.F64 R24, UR5 ;  /* 0x0000000500187d12 */ /* 0x00ee240008201c00 */
.L_x_14:
[----:B-1----:R-:W1:Y:S01]  /*0c70*/  LDC.64 R28, c[0x0][0x398] ;  /* 0x0000e600ff1c7b82 */ /* 0x002e620000000a00 */
[----:B------:R-:W-:Y:S05]  /*0c80*/  WARPSYNC.ALL ;  /* 0x0000000000007948 */ /* 0x000fea0003800000 */
[----:B------:R-:W-:Y:S02]  /*0c90*/  R2UR UR4, R52 ;  /* 0x00000000340472ca */ /* 0x000fe400000e0000 */
[----:B------:R-:W-:Y:S01]  /*0ca0*/  R2UR UR5, R53 ;  /* 0x00000000350572ca */ /* 0x000fe200000e0000 */
[----:B------:R-:W2:Y:S01]  /*0cb0*/  LDC.64 R30, c[0x0][0x3b0] ;  /* 0x0000ec00ff1e7b82 */ /* 0x000ea20000000a00 */
[----:B-1----:R-:W-:-:S07]  /*0cc0*/  IMAD.WIDE.U32 R28, R10, 0x8, R28 ;  /* 0x000000080a1c7825 */ /* 0x002fce00078e001c */
[----:B------:R-:W-:Y:S06]  /*0cd0*/  BAR.SYNC.DEFER_BLOCKING 0x0 ;  /* 0x0000000000007b1d */ /* 0x000fec0000010000 */
[----:B------:R-:W3:Y:S01]  /*0ce0*/  LDG.E.64 R2, desc[UR4][R28.64] ;  /* 0x000000041c027981 */ /* 0x000ee2000c1e1b00 */
[----:B------:R-:W-:Y:S01]  /*0cf0*/  R2UR UR4, R52 ;  /* 0x00000000340472ca */ /* 0x000fe200000e0000 */
[----:B--2---:R-:W-:Y:S01]  /*0d00*/  IMAD.WIDE.U32 R32, R14, 0x8, R30 ;  /* 0x000000080e207825 */ /* 0x004fe200078e001e */
[----:B------:R-:W-:Y:S02]  /*0d10*/  R2UR UR5, R53 ;  /* 0x00000000350572ca */ /* 0x000fe400000e0000 */
[----:B------:R-:W-:-:S02]  /*0d20*/  R2UR UR10, R52 ;  /* 0x00000000340a72ca */ /* 0x000fc400000e0000 */
[C---:B------:R-:W-:Y:S02]  /*0d30*/  R2UR UR11, R53.reuse ;  /* 0x00000000350b72ca */ /* 0x040fe400000e0000 */
[C---:B------:R-:W-:Y:S02]  /*0d40*/  R2UR UR12, R52.reuse ;  /* 0x00000000340c72ca */ /* 0x040fe400000e0000 */
[C---:B------:R-:W-:Y:S02]  /*0d50*/  R2UR UR13, R53.reuse ;  /* 0x00000000350d72ca */ /* 0x040fe400000e0000 */
[C---:B------:R-:W-:Y:S02]  /*0d60*/  R2UR UR14, R52.reuse ;  /* 0x00000000340e72ca */ /* 0x040fe400000e0000 */
[----:B------:R-:W-:Y:S02]  /*0d70*/  R2UR UR15, R53 ;  /* 0x00000000350f72ca */ /* 0x000fe400000e0000 */
[----:B------:R-:W-:-:S02]  /*0d80*/  R2UR UR6, R52 ;  /* 0x00000000340672ca */ /* 0x000fc400000e0000 */
[C---:B------:R-:W-:Y:S02]  /*0d90*/  R2UR UR7, R53.reuse ;  /* 0x00000000350772ca */ /* 0x040fe400000e0000 */
[----:B------:R-:W-:Y:S02]  /*0da0*/  R2UR UR8, R52 ;  /* 0x00000000340872ca */ /* 0x000fe400000e0000 */
[----:B------:R-:W-:Y:S01]  /*0db0*/  R2UR UR9, R53 ;  /* 0x00000000350972ca */ /* 0x000fe200000e0000 */
[----:B------:R-:W-:Y:S01]  /*0dc0*/  IMAD.WIDE.U32 R30, R0, 0x8, R30 ;  /* 0x00000008001e7825 */ /* 0x000fe200078e001e */
[----:B---3--:R1:W-:Y:S01]  /*0dd0*/  STG.E.64 desc[UR4][R26.64], R2 ;  /* 0x000000021a007986 */ /* 0x0083e2000c101b04 */
[----:B------:R-:W-:Y:S06]  /*0de0*/  BAR.SYNC.DEFER_BLOCKING 0x0 ;  /* 0x0000000000007b1d */ /* 0x000fec0000010000 */
[----:B------:R-:W2:Y:S04]  /*0df0*/  LDG.E.64 R38, desc[UR10][R26.64+0x8] ;  /* 0x0000080a1a267981 */ /* 0x000ea8000c1e1b00 */
[----:B------:R-:W2:Y:S04]  /*0e00*/  LDG.E.64 R40, desc[UR12][R32.64] ;  /* 0x0000000c20287981 */ /* 0x000ea8000c1e1b00 */
[----:B------:R-:W3:Y:S04]  /*0e10*/  LDG.E.64 R42, desc[UR14][R4.64] ;  /* 0x0000000e042a7981 */ /* 0x000ee8000c1e1b00 */
[----:B------:R-:W5:Y:S04]  /*0e20*/  LDG.E.64 R34, desc[UR6][R26.64+0x148] ;  /* 0x000148061a227981 */ /* 0x000f68000c1e1b00 */
[----:B------:R-:W5:Y:S01]  /*0e30*/  LDG.E.64 R36, desc[UR8][R30.64] ;  /* 0x000000081e247981 */ /* 0x000f62000c1e1b00 */
[----:B0-----:R-:W0:Y:S01]  /*0e40*/  MUFU.RCP64H R45, R25 ;  /* 0x00000019002d7308 */ /* 0x001e220000001800 */
[----:B------:R-:W-:Y:S01]  /*0e50*/  IMAD.MOV.U32 R44, RZ, RZ, 0x1 ;  /* 0x00000001ff2c7424 */ /* 0x000fe200078e00ff */
[----:B------:R-:W-:Y:S05]  /*0e60*/  BSSY.RECONVERGENT B0, `(.L_x_10) ;  /* 0x000001d000007945 */ /* 0x000fea0003800200 */
[----:B0-----:R-:W-:-:S08]  /*0e70*/  DFMA R46, -R24, R44, 1 ;  /* 0x3ff00000182e742b */ /* 0x001fd0000000012c */
[----:B------:R-:W-:-:S08]  /*0e80*/  DFMA R46, R46, R46, R46 ;  /* 0x0000002e2e2e722b */ /* 0x000fd0000000002e */
[----:B------:R-:W-:-:S08]  /*0e90*/  DFMA R46, R44, R46, R44 ;  /* 0x0000002e2c2e722b */ /* 0x000fd0000000002c */
[----:B-1----:R-:W-:-:S08]  /*0ea0*/  DFMA R2, -R24, R46, 1 ;  /* 0x3ff000001802742b */ /* 0x002fd0000000012e */
[----:B------:R-:W-:Y:S02]  /*0eb0*/  DFMA R2, R46, R2, R46 ;  /* 0x000000022e02722b */ /* 0x000fe4000000002e */
[----:B--2---:R-:W-:Y:S02]  /*0ec0*/  DADD R38, R38, R40 ;  /* 0x0000000026267229 */ /* 0x004fe40000000028 */
[----:B---3--:R-:W-:-:S06]  /*0ed0*/  DMUL R42, R20, R42 ;  /* 0x0000002a142a7228 */ /* 0x008fcc0000000000 */
[----:B----4-:R-:W-:Y:S02]  /*0ee0*/  DMUL R38, R6, R38 ;  /* 0x0000002606267228 */ /* 0x010fe40000000000 */
[----:B-----5:R-:W-:Y:S02]  /*0ef0*/  DADD R34, R34, R36 ;  /* 0x0000000022227229 */ /* 0x020fe40000000024 */
[----:B------:R-:W-:-:S06]  /*0f00*/  DMUL R42, R20, R42 ;  /* 0x0000002a142a7228 */ /* 0x000fcc0000000000 */
[----:B------:R-:W-:Y:S02]  /*0f10*/  DFMA R34, R22, R34, R38 ;  /* 0x000000221622722b */ /* 0x000fe40000000026 */
[----:B------:R-:W-:-:S08]  /*0f20*/  DMUL R42, R18, R42 ;  /* 0x0000002a122a7228 */ /* 0x000fd00000000000 */
[----:B------:R-:W-:-:S08]  /*0f30*/  DFMA R34, R18, -R42, R34 ;  /* 0x8000002a1222722b */ /* 0x000fd00000000022 */
        /* <DEDUP_REMOVED lines=15> */
.L_x_11:
[----:B------:R-:W-:Y:S05]  /*1030*/  BSYNC.RECONVERGENT B0 ;  /* 0x0000000000007941 */ /* 0x000fea0003800200 */
.L_x_10:
[C---:B------:R-:W-:Y:S01]  /*1040*/  R2UR UR4, R52.reuse ;  /* 0x00000000340472ca */ /* 0x040fe200000e0000 */
[----:B------:R-:W0:Y:S01]  /*1050*/  LDC.64 R38, c[0x0][0x398] ;  /* 0x0000e600ff267b82 */ /* 0x000e220000000a00 */
[C---:B------:R-:W-:Y:S02]  /*1060*/  R2UR UR5, R53.reuse ;  /* 0x00000000350572ca */ /* 0x040fe400000e0000 */
[----:B------:R-:W-:Y:S02]  /*1070*/  R2UR UR6, R52 ;  /* 0x00000000340672ca */ /* 0x000fe400000e0000 */
[----:B------:R-:W-:-:S09]  /*1080*/  R2UR UR7, R53 ;  /* 0x00000000350772ca */ /* 0x000fd200000e0000 */
[----:B------:R1:W-:Y:S01]  /*1090*/  STG.E.64 desc[UR4][R28.64], R2 ;  /* 0x000000021c007986 */ /* 0x0003e2000c101b04 */
[--C-:B0-----:R-:W-:Y:S01]  /*10a0*/  IMAD.WIDE.U32 R40, R16, 0x8, R38.reuse ;  /* 0x0000000810287825 */ /* 0x101fe200078e0026 */
[----:B------:R-:W-:Y:S06]  /*10b0*/  BAR.SYNC.DEFER_BLOCKING 0x0 ;  /* 0x0000000000007b1d */ /* 0x000fec0000010000 */
[----:B------:R-:W2:Y:S01]  /*10c0*/  LDG.E.64 R34, desc[UR6][R40.64+0x8] ;  /* 0x0000080628227981 */ /* 0x000ea2000c1e1b00 */
[C---:B------:R-:W-:Y:S01]  /*10d0*/  R2UR UR8, R52.reuse ;  /* 0x00000000340872ca */ /* 0x040fe200000e0000 */
[----:B------:R-:W-:Y:S01]  /*10e0*/  IMAD.WIDE.U32 R38, R17, 0x8, R38 ;  /* 0x0000000811267825 */ /* 0x000fe200078e0026 */
[----:B------:R-:W-:Y:S01]  /*10f0*/  R2UR UR9, R53 ;  /* 0x00000000350972ca */ /* 0x000fe200000e0000 */
[----:B------:R-:W-:Y:S01]  /*1100*/  STG.E.64 desc[UR4][R40.64+0x140], RZ ;  /* 0x000140ff28007986 */ /* 0x000fe2000c101b04 */
[----:B------:R-:W-:-:S02]  /*1110*/  R2UR UR10, R52 ;  /* 0x00000000340a72ca */ /* 0x000fc400000e0000 */
[----:B------:R-:W-:Y:S01]  /*1120*/  R2UR UR11, R53 ;  /* 0x00000000350b72ca */ /* 0x000fe200000e0000 */
[----:B--2---:R0:W-:Y:S08]  /*1130*/  STG.E.64 desc[UR6][R40.64], R34 ;  /* 0x0000002228007986 */ /* 0x0041f0000c101b06 */
[----:B------:R-:W2:Y:S04]  /*1140*/  LDG.E.64 R36, desc[UR8][R38.64+0x31f8] ;  /* 0x0031f80826247981 */ /* 0x000ea8000c1e1b00 */
[----:B-1----:R-:W3:Y:S04]  /*1150*/  LDG.E.64 R2, desc[UR10][R38.64+0x148] ;  /* 0x0001480a26027981 */ /* 0x002ee8000c1e1b00 */
[----:B--2---:R1:W-:Y:S04]  /*1160*/  STG.E.64 desc[UR4][R38.64+0x3340], R36 ;  /* 0x0033402426007986 */ /* 0x0043e8000c101b04 */
[----:B---3--:R2:W-:Y:S01]  /*1170*/  STG.E.64 desc[UR6][R38.64], R2 ;  /* 0x0000000226007986 */ /* 0x0085e2000c101b06 */
[----:B------:R-:W-:Y:S06]  /*1180*/  BAR.SYNC.DEFER_BLOCKING 0x0 ;  /* 0x0000000000007b1d */ /* 0x000fec0000010000 */
[----:B------:R-:W3:Y:S01]  /*1190*/  LDG.E.64 R42, desc[UR8][R28.64] ;  /* 0x000000081c2a7981 */ /* 0x000ee2000c1e1b00 */
[----:B------:R-:W-:-:S02]  /*11a0*/  R2UR UR12, R52 ;  /* 0x00000000340c72ca */ /* 0x000fc400000e0000 */
[C---:B------:R-:W-:Y:S02]  /*11b0*/  R2UR UR13, R53.reuse ;  /* 0x00000000350d72ca */ /* 0x040fe400000e0000 */
[----:B------:R-:W-:Y:S02]  /*11c0*/  R2UR UR14, R52 ;  /* 0x00000000340e72ca */ /* 0x000fe400000e0000 */
[----:B------:R-:W-:Y:S01]  /*11d0*/  R2UR UR15, R53 ;  /* 0x00000000350f72ca */ /* 0x000fe200000e0000 */
[----:B---3--:R3:W-:Y:S01]  /*11e0*/  STG.E.64 desc[UR4][R26.64], R42 ;  /* 0x0000002a1a007986 */ /* 0x0087e2000c101b04 */
[----:B------:R-:W-:Y:S07]  /*11f0*/  BAR.SYNC.DEFER_BLOCKING 0x0 ;  /* 0x0000000000007b1d */ /* 0x000fee0000010000 */
[----:B------:R-:W4:Y:S04]  /*1200*/  LDG.E.64 R32, desc[UR12][R32.64] ;  /* 0x0000000c20207981 */ /* 0x000f28000c1e1b00 */
[----:B0-----:R-:W4:Y:S04]  /*1210*/  LDG.E.64 R34, desc[UR10][R26.64+0x8] ;  /* 0x0000080a1a227981 */ /* 0x001f28000c1e1b00 */
[----:B-1----:R-:W5:Y:S04]  /*1220*/  LDG.E.64 R36, desc[UR14][R4.64] ;  /* 0x0000000e04247981 */ /* 0x002f68000c1e1b00 */
[----:B------:R-:W3:Y:S04]  /*1230*/  LDG.E.64 R30, desc[UR8][R30.64] ;  /* 0x000000081e1e7981 */ /* 0x000ee8000c1e1b00 */
[----:B--2---:R-:W3:Y:S01]  /*1240*/  LDG.E.64 R2, desc[UR6][R26.64+0x148] ;  /* 0x000148061a027981 */ /* 0x004ee2000c1e1b00 */
[----:B------:R-:W0:Y:S01]  /*1250*/  MUFU.RCP64H R45, R25 ;  /* 0x00000019002d7308 */ /* 0x000e220000001800 */
[----:B------:R-:W-:Y:S01]  /*1260*/  IMAD.MOV.U32 R44, RZ, RZ, 0x1 ;  /* 0x00000001ff2c7424 */ /* 0x000fe200078e00ff */
[----:B------:R-:W-:Y:S05]  /*1270*/  BSSY.RECONVERGENT B0, `(.L_x_12) ;  /* 0x000001d000007945 */ /* 0x000fea0003800200 */
[----:B0-----:R-:W-:-:S08]  /*1280*/  DFMA R46, -R24, R44, 1 ;  /* 0x3ff00000182e742b */ /* 0x001fd0000000012c */
[----:B------:R-:W-:-:S08]  /*1290*/  DFMA R46, R46, R46, R46 ;  /* 0x0000002e2e2e722b */ /* 0x000fd0000000002e */
[----:B------:R-:W-:Y:S02]  /*12a0*/  DFMA R46, R44, R46, R44 ;  /* 0x0000002e2c2e722b */ /* 0x000fe4000000002c */
[----:B----4-:R-:W-:Y:S02]  /*12b0*/  DADD R34, R34, R32 ;  /* 0x0000000022227229 */ /* 0x010fe40000000020 */
[----:B-----5:R-:W-:-:S06]  /*12c0*/  DMUL R36, R20, R36 ;  /* 0x0000002414247228 */ /* 0x020fcc0000000000 */
[----:B------:R-:W-:Y:S02]  /*12d0*/  DMUL R34, R6, R34 ;  /* 0x0000002206227228 */ /* 0x000fe40000000000 */
[----:B---3--:R-:W-:Y:S02]  /*12e0*/  DADD R2, R2, R30 ;  /* 0x0000000002027229 */ /* 0x008fe4000000001e */
[----:B------:R-:W-:Y:S02]  /*12f0*/  DMUL R36, R20, R36 ;  /* 0x0000002414247228 */ /* 0x000fe40000000000 */
[----:B------:R-:W-:-:S04]  /*1300*/  DFMA R30, -R24, R46, 1 ;  /* 0x3ff00000181e742b */ /* 0x000fc8000000012e */
[----:B------:R-:W-:Y:S02]  /*1310*/  DFMA R2, R22, R2, R34 ;  /* 0x000000021602722b */ /* 0x000fe40000000022 */
[----:B------:R-:W-:Y:S02]  /*1320*/  DMUL R36, R18, R36 ;  /* 0x0000002412247228 */ /* 0x000fe40000000000 */
[----:B------:R-:W-:-:S06]  /*1330*/  DFMA R46, R46, R30, R46 ;  /* 0x0000001e2e2e722b */ /* 0x000fcc000000002e */
        /* <DEDUP_REMOVED lines=16> */
.L_x_13:
[----:B------:R-:W-:Y:S05]  /*1440*/  BSYNC.RECONVERGENT B0 ;  /* 0x0000000000007941 */ /* 0x000fea0003800200 */
.L_x_12:
[C---:B------:R-:W-:Y:S02]  /*1450*/  R2UR UR4, R52.reuse ;  /* 0x00000000340472ca */ /* 0x040fe400000e0000 */
[C---:B------:R-:W-:Y:S02]  /*1460*/  R2UR UR5, R53.reuse ;  /* 0x00000000350572ca */ /* 0x040fe400000e0000 */
[----:B------:R-:W-:Y:S02]  /*1470*/  R2UR UR6, R52 ;  /* 0x00000000340672ca */ /* 0x000fe400000e0000 */
[----:B------:R-:W-:-:S09]  /*1480*/  R2UR UR7, R53 ;  /* 0x00000000350772ca */ /* 0x000fd200000e0000 */
[----:B------:R1:W-:Y:S01]  /*1490*/  STG.E.64 desc[UR4][R28.64], R2 ;  /* 0x000000021c007986 */ /* 0x0003e2000c101b04 */
[----:B------:R-:W-:Y:S06]  /*14a0*/  BAR.SYNC.DEFER_BLOCKING 0x0 ;  /* 0x0000000000007b1d */ /* 0x000fec0000010000 */
[----:B------:R-:W2:Y:S01]  /*14b0*/  LDG.E.64 R30, desc[UR6][R40.64+0x8] ;  /* 0x00000806281e7981 */ /* 0x000ea2000c1e1b00 */
[C---:B------:R-:W-:Y:S02]  /*14c0*/  R2UR UR8, R52.reuse ;  /* 0x00000000340872ca */ /* 0x040fe400000e0000 */
[----:B------:R-:W-:Y:S01]  /*14d0*/  R2UR UR9, R53 ;  /* 0x00000000350972ca */ /* 0x000fe200000e0000 */
[----:B------:R1:W-:Y:S01]  /*14e0*/  STG.E.64 desc[UR4][R40.64+0x140], RZ ;  /* 0x000140ff28007986 */ /* 0x0003e2000c101b04 */
[----:B------:R-:W-:-:S02]  /*14f0*/  R2UR UR10, R52 ;  /* 0x00000000340a72ca */ /* 0x000fc400000e0000 */
[----:B------:R-:W-:Y:S01]  /*1500*/  R2UR UR11, R53 ;  /* 0x00000000350b72ca */ /* 0x000fe200000e0000 */
[----:B------:R-:W-:Y:S01]  /*1510*/  VIADD R11, R11, 0x2 ;  /* 0x000000020b0b7836 */ /* 0x000fe20000000000 */
[----:B--2---:R1:W-:Y:S07]  /*1520*/  STG.E.64 desc[UR6][R40.64], R30 ;  /* 0x0000001e28007986 */ /* 0x0043ee000c101b06 */
[----:B------:R-:W2:Y:S04]  /*1530*/  LDG.E.64 R32, desc[UR8][R38.64+0x31f8] ;  /* 0x0031f80826207981 */ /* 0x000ea8000c1e1b00 */
[----:B------:R-:W3:Y:S01]  /*1540*/  LDG.E.64 R34, desc[UR10][R38.64+0x148] ;  /* 0x0001480a26227981 */ /* 0x000ee2000c1e1b00 */
[----:B------:R-:W-:-:S03]  /*1550*/  ISETP.NE.AND P0, PT, R11, 0x32, PT ;  /* 0x000000320b00780c */ /* 0x000fc60003f05270 */
[----:B--2---:R1:W-:Y:S04]  /*1560*/  STG.E.64 desc[UR4][R38.64+0x3340], R32 ;  /* 0x0033402026007986 */ /* 0x0043e8000c101b04 */
[----:B---3--:R1:W-:Y:S06]  /*1570*/  STG.E.64 desc[UR6][R38.64], R34 ;  /* 0x0000002226007986 */ /* 0x0083ec000c101b06 */
[----:B------:R-:W-:Y:S05]  /*1580*/  @P0 BRA `(.L_x_14) ;  /* 0xfffffff400b80947 */ /* 0x000fea000383ffff */
[----:B------:R-:W-:Y:S01]  /*1590*/  BAR.SYNC.DEFER_BLOCKING 0x0 ;  /* 0x0000000000007b1d */ /* 0x000fe20000010000 */
[----:B------:R-:W-:Y:S02]  /*15a0*/  R2UR UR4, R52 ;  /* 0x00000000340472ca */ /* 0x000fe400000e0000 */
[----:B------:R-:W-:-:S05]  /*15b0*/  R2UR UR5, R53 ;  /* 0x00000000350572ca */ /* 0x000fca00000e0000 */
[----:B------:R-:W0:Y:S01]  /*15c0*/  LDC.64 R26, c[0x0][0x3a0] ;  /* 0x0000e800ff1a7b82 */ /* 0x000e220000000a00 */
[----:B------:R-:W-:Y:S02]  /*15d0*/  R2UR UR6, R52 ;  /* 0x00000000340672ca */ /* 0x000fe400000e0000 */
[----:B------:R-:W-:-:S05]  /*15e0*/  R2UR UR7, R53 ;  /* 0x00000000350772ca */ /* 0x000fca00000e0000 */
[----:B------:R-:W2:Y:S01]  /*15f0*/  LDC.64 R24, c[0x0][0x3a8] ;  /* 0x0000ea00ff187b82 */ /* 0x000ea20000000a00 */
[----:B-1----:R-:W3:Y:S01]  /*1600*/  LDG.E.64 R2, desc[UR4][R8.64] ;  /* 0x0000000408027981 */ /* 0x002ee2000c1e1b00 */
[----:B0-----:R-:W-:-:S05]  /*1610*/  IMAD.WIDE.U32 R26, R10, 0x8, R26 ;  /* 0x000000080a1a7825 */ /* 0x001fca00078e001a */
[----:B---3--:R0:W-:Y:S04]  /*1620*/  STG.E.64 desc[UR4][R26.64], R2 ;  /* 0x000000021a007986 */ /* 0x0081e8000c101b04 */
[----:B------:R-:W3:Y:S01]  /*1630*/  LDG.E.64 R4, desc[UR6][R12.64] ;  /* 0x000000060c047981 */ /* 0x000ee2000c1e1b00 */
[----:B--2---:R-:W-:Y:S01]  /*1640*/  IMAD.WIDE.U32 R24, R10, 0x8, R24 ;  /* 0x000000080a187825 */ /* 0x004fe200078e0018 */
[----:B------:R-:W0:Y:S03]  /*1650*/  MUFU.RCP64H R29, R21 ;  /* 0x00000015001d7308 */ /* 0x000e260000001800 */
[----:B------:R-:W-:Y:S01]  /*1660*/  IMAD.MOV.U32 R28, RZ, RZ, 0x1 ;  /* 0x00000001ff1c7424 */ /* 0x000fe200078e00ff */
[----:B---3--:R1:W-:Y:S01]  /*1670*/  STG.E.64 desc[UR4][R24.64], R4 ;  /* 0x0000000418007986 */ /* 0x0083e2000c101b04 */
[----:B------:R-:W-:Y:S06]  /*1680*/  BAR.SYNC.DEFER_BLOCKING 0x0 ;  /* 0x0000000000007b1d */ /* 0x000fec0000010000 */
[----:B------:R-:W2:Y:S01]  /*1690*/  LDG.E.64 R10, desc[UR6][R26.64] ;  /* 0x000000061a0a7981 */ /* 0x000ea2000c1e1b00 */
[----:B0-----:R-:W-:Y:S01]  /*16a0*/  DFMA R2, -R20, R28, 1 ;  /* 0x3ff000001402742b */ /* 0x001fe2000000011c */
[----:B------:R-:W-:Y:S01]  /*16b0*/  UMOV UR4, 0x47ae147b ;  /* 0x47ae147b00047882 */ /* 0x000fe20000000000 */
[----:B------:R-:W-:Y:S01]  /*16c0*/  UMOV UR5, 0x3f847ae1 ;  /* 0x3f847ae100057882 */ /* 0x000fe20000000000 */
[----:B------:R-:W-:Y:S05]  /*16d0*/  BSSY.RECONVERGENT B0, `(.L_x_15) ;  /* 0x0000015000007945 */ /* 0x000fea0003800200 */
[----:B------:R-:W-:-:S08]  /*16e0*/  DFMA R2, R2, R2, R2 ;  /* 0x000000020202722b */ /* 0x000fd00000000002 */
[----:B------:R-:W-:-:S08]  /*16f0*/  DFMA R2, R28, R2, R28 ;  /* 0x000000021c02722b */ /* 0x000fd0000000001c */
[----:B------:R-:W-:-:S08]  /*1700*/  DFMA R28, -R20, R2, 1 ;  /* 0x3ff00000141c742b */ /* 0x000fd00000000102 */
[----:B------:R-:W-:Y:S02]  /*1710*/  DFMA R2, R2, R28, R2 ;  /* 0x0000001c0202722b */ /* 0x000fe40000000002 */
[----:B--2---:R-:W-:-:S08]  /*1720*/  DMUL R30, R10, UR4 ;  /* 0x000000040a1e7c28 */ /* 0x004fd00008000000 */
[----:B-1----:R-:W-:Y:S02]  /*1730*/  DMUL R4, R30, R2 ;  /* 0x000000021e047228 */ /* 0x002fe40000000000 */
        /* <DEDUP_REMOVED lines=14> */
.L_x_16:
[----:B------:R-:W-:Y:S05]  /*1820*/  BSYNC.RECONVERGENT B0 ;  /* 0x0000000000007941 */ /* 0x000fea0003800200 */
.L_x_15:
[----:B------:R-:W0:Y:S01]  /*1830*/  LDC.64 R28, c[0x0][0x3a0] ;  /* 0x0000e800ff1c7b82 */ /* 0x000e220000000a00 */
[----:B------:R-:W-:Y:S02]  /*1840*/  R2UR UR4, R52 ;  /* 0x00000000340472ca */ /* 0x000fe400000e0000 */
[----:B------:R-:W-:Y:S01]  /*1850*/  R2UR UR5, R53 ;  /* 0x00000000350572ca */ /* 0x000fe200000e0000 */
[----:B0-----:R-:W-:-:S12]  /*1860*/  IMAD.WIDE.U32 R28, R0, 0x8, R28 ;  /* 0x00000008001c7825 */ /* 0x001fd800078e001c */
[----:B------:R-:W2:Y:S01]  /*1870*/  LDG.E.64 R28, desc[UR4][R28.64] ;  /* 0x000000041c1c7981 */ /* 0x000ea2000c1e1b00 */
[----:B------:R-:W0:Y:S01]  /*1880*/  MUFU.RCP64H R5, R19 ;  /* 0x0000001300057308 */ /* 0x000e220000001800 */
[----:B------:R-:W-:Y:S01]  /*1890*/  IMAD.MOV.U32 R4, RZ, RZ, 0x1 ;  /* 0x00000001ff047424 */ /* 0x000fe200078e00ff */
[----:B------:R-:W-:Y:S01]  /*18a0*/  FSETP.GEU.AND P1, PT, |R31|, 6.5827683646048100446e-37, PT ;  /* 0x036000001f00780b */ /* 0x000fe20003f2e200 */
[----:B------:R-:W-:Y:S04]  /*18b0*/  BSSY.RECONVERGENT B0, `(.L_x_17) ;  /* 0x0000016000007945 */ /* 0x000fe80003800200 */
[----:B0-----:R-:W-:-:S08]  /*18c0*/  DFMA R32, -R18, R4, 1 ;  /* 0x3ff000001220742b */ /* 0x001fd00000000104 */
[----:B------:R-:W-:-:S08]  /*18d0*/  DFMA R32, R32, R32, R32 ;  /* 0x000000202020722b */ /* 0x000fd00000000020 */
[----:B------:R-:W-:-:S08]  /*18e0*/  DFMA R32, R4, R32, R4 ;  /* 0x000000200420722b */ /* 0x000fd00000000004 */
[----:B------:R-:W-:-:S08]  /*18f0*/  DFMA R4, -R18, R32, 1 ;  /* 0x3ff000001204742b */ /* 0x000fd00000000120 */
[----:B------:R-:W-:-:S08]  /*1900*/  DFMA R4, R32, R4, R32 ;  /* 0x000000042004722b */ /* 0x000fd00000000020 */
[----:B------:R-:W-:-:S08]  /*1910*/  DMUL R32, R30, R4 ;  /* 0x000000041e207228 */ /* 0x000fd00000000000 */
[----:B------:R-:W-:-:S08]  /*1920*/  DFMA R34, -R18, R32, R30 ;  /* 0x000000201222722b */ /* 0x000fd0000000011e */
[----:B------:R-:W-:-:S10]  /*1930*/  DFMA R4, R4, R34, R32 ;  /* 0x000000220404722b */ /* 0x000fd40000000020 */
[----:B------:R-:W-:-:S05]  /*1940*/  FFMA R15, RZ, R19, R5 ;  /* 0x00000013ff0f7223 */ /* 0x000fca0000000005 */
[----:B------:R-:W-:Y:S01]  /*1950*/  FSETP.GT.AND P0, PT, |R15|, 1.469367938527859385e-39, PT ;  /* 0x001000000f00780b */ /* 0x000fe20003f04200 */
[----:B--2---:R-:W-:-:S08]  /*1960*/  DADD R38, R10, -R28 ;  /* 0x000000000a267229 */ /* 0x004fd0000000081c */
[----:B------:R-:W-:-:S04]  /*1970*/  DFMA R38, R38, -R2, R10 ;  /* 0x800000022626722b */ /* 0x000fc8000000000a */
        /* <DEDUP_REMOVED lines=9> */
.L_x_18:
[----:B------:R-:W-:Y:S05]  /*1a10*/  BSYNC.RECONVERGENT B0 ;  /* 0x0000000000007941 */ /* 0x000fea0003800200 */
.L_x_17:
[----:B------:R-:W0:Y:S01]  /*1a20*/  LDC.64 R30, c[0x0][0x3a0] ;  /* 0x0000e800ff1e7b82 */ /* 0x000e220000000a00 */
[----:B------:R-:W-:Y:S02]  /*1a30*/  R2UR UR4, R52 ;  /* 0x00000000340472ca */ /* 0x000fe400000e0000 */
[----:B------:R-:W-:Y:S01]  /*1a40*/  R2UR UR5, R53 ;  /* 0x00000000350572ca */ /* 0x000fe200000e0000 */
[----:B0-----:R-:W-:-:S12]  /*1a50*/  IMAD.WIDE.U32 R30, R14, 0x8, R30 ;  /* 0x000000080e1e7825 */ /* 0x001fd800078e001e */
[----:B------:R-:W2:Y:S01]  /*1a60*/  LDG.E.64 R30, desc[UR4][R30.64] ;  /* 0x000000041e1e7981 */ /* 0x000ea2000c1e1b00 */
[----:B------:R-:W-:Y:S01]  /*1a70*/  DADD R34, R20, R20 ;  /* 0x0000000014227229 */ /* 0x000fe20000000014 */
[----:B------:R-:W-:Y:S01]  /*1a80*/  IMAD.MOV.U32 R2, RZ, RZ, 0x1 ;  /* 0x00000001ff027424 */ /* 0x000fe200078e00ff */
[----:B------:R-:W-:Y:S01]  /*1a90*/  UMOV UR4, 0x47ae147b ;  /* 0x47ae147b00047882 */ /* 0x000fe20000000000 */
[----:B------:R-:W-:-:S03]  /*1aa0*/  UMOV UR5, 0x3f847ae1 ;  /* 0x3f847ae100057882 */ /* 0x000fc60000000000 */
[----:B------:R-:W0:Y:S02]  /*1ab0*/  MUFU.RCP64H R3, R35 ;  /* 0x0000002300037308 */ /* 0x000e240000001800 */
[----:B0-----:R-:W-:-:S08]  /*1ac0*/  DFMA R32, -R34, R2, 1 ;  /* 0x3ff000002220742b */ /* 0x001fd00000000102 */
[----:B------:R-:W-:-:S08]  /*1ad0*/  DFMA R32, R32, R32, R32 ;  /* 0x000000202020722b */ /* 0x000fd00000000020 */
[----:B------:R-:W-:-:S08]  /*1ae0*/  DFMA R32, R2, R32, R2 ;  /* 0x000000200220722b */ /* 0x000fd00000000002 */
[----:B------:R-:W-:-:S08]  /*1af0*/  DFMA R2, -R34, R32, 1 ;  /* 0x3ff000002202742b */ /* 0x000fd00000000120 */
[----:B------:R-:W-:-:S08]  /*1b00*/  DFMA R2, R32, R2, R32 ;  /* 0x000000022002722b */ /* 0x000fd00000000020 */
[----:B------:R-:W-:-:S08]  /*1b10*/  DMUL R32, R2, UR4 ;  /* 0x0000000402207c28 */ /* 0x000fd00008000000 */
[----:B------:R-:W-:-:S08]  /*1b20*/  DFMA R36, -R34, R32, UR4 ;  /* 0x0000000422247e2b */ /* 0x000fd00008000120 */
[----:B------:R-:W-:-:S10]  /*1b30*/  DFMA R2, R2, R36, R32 ;  /* 0x000000240202722b */ /* 0x000fd40000000020 */
[----:B------:R-:W-:-:S05]  /*1b40*/  FFMA R15, RZ, R35, R3 ;  /* 0x00000023ff0f7223 */ /* 0x000fca0000000003 */
[----:B------:R-:W-:Y:S01]  /*1b50*/  FSETP.GT.AND P0, PT, |R15|, 1.469367938527859385e-39, PT ;  /* 0x001000000f00780b */ /* 0x000fe20003f04200 */
[----:B--2---:R-:W-:-:S08]  /*1b60*/  DADD R32, R10, -R30 ;  /* 0x000000000a207229 */ /* 0x004fd0000000081e */
[----:B------:R-:W-:-:S04]  /*1b70*/  DFMA R38, R32, -R4, R38 ;  /* 0x800000042026722b */ /* 0x000fc80000000026 */
[----:B------:R-:W-:Y:S07]  /*1b80*/  @P0 BRA `(.L_x_19) ;  /* 0x0000000000180947 */ /* 0x000fee0003800000 */
[----:B------:R-:W-:Y:S01]  /*1b90*/  IMAD.MOV.U32 R44, RZ, RZ, 0x47ae147b ;  /* 0x47ae147bff2c7424 */ /* 0x000fe200078e00ff */
[----:B------:R-:W-:Y:S01]  /*1ba0*/  MOV R42, 0x1bd0 ;  /* 0x00001bd0002a7802 */ /* 0x000fe20000000f00 */
[----:B------:R-:W-:-:S07]  /*1bb0*/  IMAD.MOV.U32 R45, RZ, RZ, 0x3f847ae1 ;  /* 0x3f847ae1ff2d7424 */ /* 0x000fce00078e00ff */
[----:B------:R-:W-:Y:S05]  /*1bc0*/  CALL.REL.NOINC `($__internal_0_$__cuda_sm20_div_rn_f64_full) ;  /* 0x0000000c00007944 */ /* 0x000fea0003c00000 */
[----:B------:R-:W-:Y:S02]  /*1bd0*/  IMAD.MOV.U32 R2, RZ, RZ, R50 ;  /* 0x000000ffff027224 */ /* 0x000fe400078e0032 */
[----:B------:R-:W-:-:S07]  /*1be0*/  IMAD.MOV.U32 R3, RZ, RZ, R51 ;  /* 0x000000ffff037224 */ /* 0x000fce00078e0033 */
.L_x_19:
[----:B------:R-:W0:Y:S01]  /*1bf0*/  LDC.64 R4, c[0x0][0x398] ;  /* 0x0000e600ff047b82 */ /* 0x000e220000000a00 */
[C---:B------:R-:W-:Y:S02]  /*1c00*/  R2UR UR6, R52.reuse ;  /* 0x00000000340672ca */ /* 0x040fe400000e0000 */
[C---:B------:R-:W-:Y:S02]  /*1c10*/  R2UR UR7, R53.reuse ;  /* 0x00000000350772ca */ /* 0x040fe400000e0000 */
[----:B------:R-:W-:Y:S02]  /*1c20*/  R2UR UR4, R52 ;  /* 0x00000000340472ca */ /* 0x000fe400000e0000 */
[----:B------:R-:W-:Y:S01]  /*1c30*/  R2UR UR5, R53 ;  /* 0x00000000350572ca */ /* 0x000fe200000e0000 */
[----:B0-----:R-:W-:-:S04]  /*1c40*/  IMAD.WIDE.U32 R32, R17, 0x8, R4 ;  /* 0x0000000811207825 */ /* 0x001fc800078e0004 */
[----:B------:R-:W-:-:S04]  /*1c50*/  IMAD.WIDE.U32 R4, R0, 0x8, R4 ;  /* 0x0000000800047825 */ /* 0x000fc800078e0004 */
[----:B------:R-:W-:Y:S01]  /*1c60*/  IMAD.WIDE.U32 R32, R16, 0x8, R32 ;  /* 0x0000000810207825 */ /* 0x000fe200078e0020 */
[----:B------:R0:W2:Y:S04]  /*1c70*/  LDG.E.64 R36, desc[UR6][R4.64] ;  /* 0x0000000604247981 */ /* 0x0000a8000c1e1b00 */
[----:B------:R-:W2:Y:S01]  /*1c80*/  LDG.E.64 R34, desc[UR4][R32.64+0x148] ;  /* 0x0001480420227981 */ /* 0x000ea2000c1e1b00 */
[----:B------:R-:W1:Y:S01]  /*1c90*/  MUFU.RCP64H R41, R7 ;  /* 0x0000000700297308 */ /* 0x000e620000001800 */
[----:B------:R-:W-:Y:S01]  /*1ca0*/  IMAD.MOV.U32 R40, RZ, RZ, 0x1 ;  /* 0x00000001ff287424 */ /* 0x000fe200078e00ff */
[----:B------:R-:W-:Y:S01]  /*1cb0*/  UMOV UR4, 0xeb1c432d ;  /* 0xeb1c432d00047882 */ /* 0x000fe20000000000 */
[----:B------:R-:W-:-:S04]  /*1cc0*/  UMOV UR5, 0x3f2a36e2 ;  /* 0x3f2a36e200057882 */ /* 0x000fc80000000000 */
[----:B-1----:R-:W-:-:S08]  /*1cd0*/  DFMA R42, -R6, R40, 1 ;  /* 0x3ff00000062a742b */ /* 0x002fd00000000128 */
[----:B------:R-:W-:-:S08]  /*1ce0*/  DFMA R42, R42, R42, R42 ;  /* 0x0000002a2a2a722b */ /* 0x000fd0000000002a */
[----:B------:R-:W-:-:S08]  /*1cf0*/  DFMA R42, R40, R42, R40 ;  /* 0x0000002a282a722b */ /* 0x000fd00000000028 */
[----:B------:R-:W-:-:S08]  /*1d00*/  DFMA R40, -R6, R42, 1 ;  /* 0x3ff000000628742b */ /* 0x000fd0000000012a */
[----:B------:R-:W-:-:S08]  /*1d10*/  DFMA R40, R42, R40, R42 ;  /* 0x000000282a28722b */ /* 0x000fd0000000002a */
[----:B------:R-:W-:-:S08]  /*1d20*/  DMUL R42, R40, UR4 ;  /* 0x00000004282a7c28 */ /* 0x000fd00008000000 */
[----:B0-----:R-:W-:-:S08]  /*1d30*/  DFMA R4, -R6, R42, UR4 ;  /* 0x0000000406047e2b */ /* 0x001fd0000800012a */
[----:B------:R-:W-:-:S10]  /*1d40*/  DFMA R4, R40, R4, R42 ;  /* 0x000000042804722b */ /* 0x000fd4000000002a */
[----:B------:R-:W-:-:S05]  /*1d50*/  FFMA R15, RZ, R7, R5 ;  /* 0x00000007ff0f7223 */ /* 0x000fca0000000005 */
[----:B------:R-:W-:Y:S01]  /*1d60*/  FSETP.GT.AND P0, PT, |R15|, 1.469367938527859385e-39, PT ;  /* 0x001000000f00780b */ /* 0x000fe20003f04200 */
[----:B--2---:R-:W-:-:S08]  /*1d70*/  DADD R34, R34, -R36 ;  /* 0x0000000022227229 */ /* 0x004fd00000000824 */
[----:B------:R-:W-:-:S04]  /*1d80*/  DFMA R38, R34, -R2, R38 ;  /* 0x800000022226722b */ /* 0x000fc80000000026 */
[----:B------:R-:W-:Y:S07]  /*1d90*/  @P0 BRA `(.L_x_20) ;  /* 0x0000000000200947 */ /* 0x000fee0003800000 */
[----:B------:R-:W-:Y:S01]  /*1da0*/  IMAD.MOV.U32 R34, RZ, RZ, R6 ;  /* 0x000000ffff227224 */ /* 0x000fe200078e0006 */
[----:B------:R-:W-:Y:S01]  /*1db0*/  MOV R42, 0x1e00 ;  /* 0x00001e00002a7802 */ /* 0x000fe20000000f00 */
[----:B------:R-:W-:Y:S02]  /*1dc0*/  IMAD.MOV.U32 R35, RZ, RZ, R7 ;  /* 0x000000ffff237224 */ /* 0x000fe400078e0007 */
[----:B------:R-:W-:Y:S02]  /*1dd0*/  IMAD.MOV.U32 R44, RZ, RZ, -0x14e3bcd3 ;  /* 0xeb1c432dff2c7424 */ /* 0x000fe400078e00ff */
[----:B------:R-:W-:-:S07]  /*1de0*/  IMAD.MOV.U32 R45, RZ, RZ, 0x3f2a36e2 ;  /* 0x3f2a36e2ff2d7424 */ /* 0x000fce00078e00ff */
[----:B------:R-:W-:Y:S05]  /*1df0*/  CALL.REL.NOINC `($__internal_0_$__cuda_sm20_div_rn_f64_full) ;  /* 0x0000000800747944 */ /* 0x000fea0003c00000 */
[----:B------:R-:W-:Y:S02]  /*1e00*/  IMAD.MOV.U32 R4, RZ, RZ, R50 ;  /* 0x000000ffff047224 */ /* 0x000fe400078e0032 */
[----:B------:R-:W-:-:S07]  /*1e10*/  IMAD.MOV.U32 R5, RZ, RZ, R51 ;  /* 0x000000ffff057224 */ /* 0x000fce00078e0033 */
.L_x_20:
[----:B------:R-:W-:Y:S02]  /*1e20*/  R2UR UR4, R52 ;  /* 0x00000000340472ca */ /* 0x000fe400000e0000 */
[----:B------:R-:W-:-:S13]  /*1e30*/  R2UR UR5, R53 ;  /* 0x00000000350572ca */ /* 0x000fda00000e0000 */
[----:B------:R-:W2:Y:S01]  /*1e40*/  LDG.E.64 R34, desc[UR4][R26.64+0x148] ;  /* 0x000148041a227981 */ /* 0x000ea2000c1e1b00 */
[----:B------:R-:W0:Y:S01]  /*1e50*/  MUFU.RCP64H R7, R23 ;  /* 0x0000001700077308 */ /* 0x000e220000001800 */
[----:B------:R-:W-:Y:S01]  /*1e60*/  IMAD.MOV.U32 R6, RZ, RZ, 0x1 ;  /* 0x00000001ff067424 */ /* 0x000fe200078e00ff */
[----:B------:R-:W-:Y:S01]  /*1e70*/  UMOV UR4, 0xeb1c432d ;  /* 0xeb1c432d00047882 */ /* 0x000fe20000000000 */
[----:B------:R-:W-:Y:S01]  /*1e80*/  UMOV UR5, 0x3f2a36e2 ;  /* 0x3f2a36e200057882 */ /* 0x000fe20000000000 */
[----:B------:R-:W-:-:S03]  /*1e90*/  DADD R10, R10, R10 ;  /* 0x000000000a0a7229 */ /* 0x000fc6000000000a */
        /* <DEDUP_REMOVED lines=11> */
[----:B------:R-:W-:-:S08]  /*1f50*/  DADD R34, R28, R34 ;  /* 0x000000001c227229 */ /* 0x000fd00000000022 */
[----:B------:R-:W-:Y:S01]  /*1f60*/  DFMA R38, R34, R4, R38 ;  /* 0x000000042226722b */ /* 0x000fe20000000026 */
[----:B------:R-:W-:Y:S10]  /*1f70*/  @P0 BRA `(.L_x_21) ;  /* 0x0000000000200947 */ /* 0x000ff40003800000 */
        /* <DEDUP_REMOVED lines=8> */
.L_x_21:
[----:B------:R-:W-:Y:S02]  /*2000*/  R2UR UR4, R52 ;  /* 0x00000000340472ca */ /* 0x000fe400000e0000 */
[----:B------:R-:W-:-:S13]  /*2010*/  R2UR UR5, R53 ;  /* 0x00000000350572ca */ /* 0x000fda00000e0000 */
[----:B------:R-:W2:Y:S01]  /*2020*/  LDG.E.64 R26, desc[UR4][R26.64+0x8] ;  /* 0x000008041a1a7981 */ /* 0x000ea2000c1e1b00 */
[----:B------:R-:W-:Y:S02]  /*2030*/  R2UR UR6, R52 ;  /* 0x00000000340672ca */ /* 0x000fe400000e0000 */
[----:B------:R-:W-:Y:S01]  /*2040*/  R2UR UR7, R53 ;  /* 0x00000000350772ca */ /* 0x000fe200000e0000 */
[----:B------:R-:W0:Y:S01]  /*2050*/  MUFU.RCP64H R29, R21 ;  /* 0x00000015001d7308 */ /* 0x000e220000001800 */
[----:B------:R-:W-:Y:S01]  /*2060*/  IMAD.MOV.U32 R28, RZ, RZ, 0x1 ;  /* 0x00000001ff1c7424 */ /* 0x000fe200078e00ff */
[----:B--2---:R-:W-:-:S08]  /*2070*/  DADD R10, -R10, R26 ;  /* 0x000000000a0a7229 */ /* 0x004fd0000000011a */
[----:B------:R-:W-:-:S08]  /*2080*/  DADD R10, R30, R10 ;  /* 0x000000001e0a7229 */ /* 0x000fd0000000000a */
[----:B------:R-:W-:-:S07]  /*2090*/  DFMA R10, R10, R6, R38 ;  /* 0x000000060a0a722b */ /* 0x000fce0000000026 */
[----:B------:R1:W-:Y:S04]  /*20a0*/  STG.E.64 desc[UR4][R8.64], R10 ;  /* 0x0000000a08007986 */ /* 0x0003e8000c101b04 */
        /* <DEDUP_REMOVED lines=25> */
.L_x_23:
[----:B------:R-:W-:Y:S05]  /*2240*/  BSYNC.RECONVERGENT B0 ;  /* 0x0000000000007941 */ /* 0x000fea0003800200 */
.L_x_22:
        /* <DEDUP_REMOVED lines=30> */
.L_x_25:
[----:B------:R-:W-:Y:S05]  /*2430*/  BSYNC.RECONVERGENT B0 ;  /* 0x0000000000007941 */ /* 0x000fea0003800200 */
.L_x_24:
[----:B------:R-:W0:Y:S01]  /*2440*/  LDC.64 R18, c[0x0][0x3a8] ;  /* 0x0000ea00ff127b82 */ /* 0x000e220000000a00 */
[C---:B------:R-:W-:Y:S02]  /*2450*/  R2UR UR4, R52.reuse ;  /* 0x00000000340472ca */ /* 0x040fe400000e0000 */
[C---:B------:R-:W-:Y:S02]  /*2460*/  R2UR UR5, R53.reuse ;  /* 0x00000000350572ca */ /* 0x040fe400000e0000 */
[C---:B------:R-:W-:Y:S02]  /*2470*/  R2UR UR6, R52.reuse ;  /* 0x00000000340672ca */ /* 0x040fe400000e0000 */
[C---:B------:R-:W-:Y:S01]  /*2480*/  R2UR UR7, R53.reuse ;  /* 0x00000000350772ca */ /* 0x040fe200000e0000 */
[----:B------:R-:W1:Y:S01]  /*2490*/  LDC.64 R26, c[0x0][0x398] ;  /* 0x0000e600ff1a7b82 */ /* 0x000e620000000a00 */
[----:B------:R-:W-:Y:S02]  /*24a0*/  R2UR UR10, R52 ;  /* 0x00000000340a72ca */ /* 0x000fe400000e0000 */
[----:B------:R-:W-:-:S02]  /*24b0*/  R2UR UR11, R53 ;  /* 0x00000000350b72ca */ /* 0x000fc400000e0000 */
[----:B------:R-:W-:Y:S02]  /*24c0*/  R2UR UR8, R52 ;  /* 0x00000000340872ca */ /* 0x000fe400000e0000 */
[----:B------:R-:W-:Y:S01]  /*24d0*/  R2UR UR9, R53 ;  /* 0x00000000350972ca */ /* 0x000fe200000e0000 */
[----:B------:R-:W2:Y:S04]  /*24e0*/  LDG.E.64 R30, desc[UR4][R24.64+0x8] ;  /* 0x00000804181e7981 */ /* 0x000ea8000c1e1b00 */
[----:B------:R-:W3:Y:S01]  /*24f0*/  LDG.E.64 R32, desc[UR6][R32.64+0x8] ;  /* 0x0000080620207981 */ /* 0x000ee2000c1e1b00 */
[----:B0-----:R-:W-:-:S03]  /*2500*/  IMAD.WIDE.U32 R18, R14, 0x8, R18 ;  /* 0x000000080e127825 */ /* 0x001fc600078e0012 */
[----:B------:R-:W4:Y:S04]  /*2510*/  LDG.E.64 R28, desc[UR10][R24.64+0x148] ;  /* 0x0001480a181c7981 */ /* 0x000f28000c1e1b00 */
[----:B------:R-:W5:Y:S01]  /*2520*/  LDG.E.64 R18, desc[UR4][R18.64] ;  /* 0x0000000412127981 */ /* 0x000f62000c1e1b00 */
[----:B-1----:R-:W-:-:S06]  /*2530*/  IMAD.WIDE.U32 R26, R14, 0x8, R26 ;  /* 0x000000080e1a7825 */ /* 0x002fcc00078e001a */
[----:B------:R-:W3:Y:S01]  /*2540*/  LDG.E.64 R26, desc[UR8][R26.64] ;  /* 0x000000081a1a7981 */ /* 0x000ee2000c1e1b00 */
[C---:B------:R-:W-:Y:S02]  /*2550*/  R2UR UR12, R52.reuse ;  /* 0x00000000340c72ca */ /* 0x040fe400000e0000 */
[C---:B------:R-:W-:Y:S02]  /*2560*/  R2UR UR13, R53.reuse ;  /* 0x00000000350d72ca */ /* 0x040fe400000e0000 */
[C---:B------:R-:W-:Y:S02]  /*2570*/  R2UR UR14, R52.reuse ;  /* 0x00000000340e72ca */ /* 0x040fe400000e0000 */
[C---:B------:R-:W-:Y:S02]  /*2580*/  R2UR UR15, R53.reuse ;  /* 0x00000000350f72ca */ /* 0x040fe400000e0000 */
[----:B------:R-:W-:Y:S02]  /*2590*/  R2UR UR16, R52 ;  /* 0x00000000341072ca */ /* 0x000fe400000e0000 */
[----:B------:R-:W-:-:S02]  /*25a0*/  R2UR UR17, R53 ;  /* 0x00000000351172ca */ /* 0x000fc400000e0000 */
[C---:B------:R-:W-:Y:S02]  /*25b0*/  R2UR UR18, R52.reuse ;  /* 0x00000000341272ca */ /* 0x040fe400000e0000 */
[C---:B------:R-:W-:Y:S02]  /*25c0*/  R2UR UR19, R53.reuse ;  /* 0x00000000351372ca */ /* 0x040fe400000e0000 */
[----:B------:R-:W-:Y:S02]  /*25d0*/  R2UR UR20, R52 ;  /* 0x00000000341472ca */ /* 0x000fe400000e0000 */
[----:B------:R-:W-:Y:S01]  /*25e0*/  R2UR UR21, R53 ;  /* 0x00000000351572ca */ /* 0x000fe200000e0000 */
[C---:B-----5:R-:W-:Y:S02]  /*25f0*/  DADD R14, R22.reuse, -R18 ;  /* 0x00000000160e7229 */ /* 0x060fe40000000812 */
[----:B------:R-:W-:-:S06]  /*2600*/  DADD R22, R22, R22 ;  /* 0x0000000016167229 */ /* 0x000fcc0000000016 */
[----:B------:R-:W-:Y:S02]  /*2610*/  DFMA R8, R14, -R10, R8 ;  /* 0x8000000a0e08722b */ /* 0x000fe40000000008 */
[----:B----4-:R-:W-:Y:S01]  /*2620*/  DADD R28, R28, -R22 ;  /* 0x000000001c1c7229 */ /* 0x010fe20000000816 */
[----:B------:R-:W0:Y:S01]  /*2630*/  LDC.64 R14, c[0x0][0x380] ;  /* 0x0000e000ff0e7b82 */ /* 0x000e220000000a00 */
[----:B---3--:R-:W-:Y:S02]  /*2640*/  DADD R10, R32, -R26 ;  /* 0x00000000200a7229 */ /* 0x008fe4000000081a */
[----:B--2---:R-:W-:-:S04]  /*2650*/  DADD R30, -R22, R30 ;  /* 0x00000000161e7229 */ /* 0x004fc8000000011e */
[----:B------:R-:W-:Y:S02]  /*2660*/  DADD R28, R20, R28 ;  /* 0x00000000141c7229 */ /* 0x000fe4000000001c */
[----:B------:R-:W-:Y:S01]  /*2670*/  DFMA R8, R10, -R2, R8 ;  /* 0x800000020a08722b */ /* 0x000fe20000000008 */
[----:B------:R-:W1:Y:S01]  /*2680*/  LDC.64 R20, c[0x0][0x388] ;  /* 0x0000e200ff147b82 */ /* 0x000e620000000a00 */
[----:B------:R-:W-:-:S06]  /*2690*/  DADD R30, R18, R30 ;  /* 0x00000000121e7229 */ /* 0x000fcc000000001e */
[----:B------:R-:W-:-:S08]  /*26a0*/  DFMA R8, R28, R4, R8 ;  /* 0x000000041c08722b */ /* 0x000fd00000000008 */
[----:B------:R-:W-:-:S07]  /*26b0*/  DFMA R8, R30, R6, R8 ;  /* 0x000000061e08722b */ /* 0x000fce0000000008 */
[----:B------:R-:W-:Y:S01]  /*26c0*/  STG.E.64 desc[UR4][R12.64], R8 ;  /* 0x000000080c007986 */ /* 0x000fe2000c101b04 */
[C---:B0-----:R-:W-:Y:S01]  /*26d0*/  IMAD.WIDE.U32 R2, R17.reuse, 0x8, R14 ;  /* 0x0000000811027825 */ /* 0x041fe200078e000e */
[----:B------:R-:W-:Y:S03]  /*26e0*/  BAR.SYNC.DEFER_BLOCKING 0x0 ;  /* 0x0000000000007b1d */ /* 0x000fe60000010000 */
[----:B-1----:R-:W-:-:S04]  /*26f0*/  IMAD.WIDE.U32 R4, R17, 0x8, R20 ;  /* 0x0000000811047825 */ /* 0x002fc800078e0014 */
[----:B------:R-:W-:Y:S02]  /*2700*/  IMAD.MOV.U32 R10, RZ, RZ, 0x0 ;  /* 0x00000000ff0a7424 */ /* 0x000fe400078e00ff */
[----:B------:R-:W-:Y:S02]  /*2710*/  IMAD.MOV.U32 R11, RZ, RZ, 0x3ff00000 ;  /* 0x3ff00000ff0b7424 */ /* 0x000fe400078e00ff */
[----:B------:R-:W-:-:S04]  /*2720*/  IMAD.WIDE.U32 R6, R16, 0x8, R14 ;  /* 0x0000000810067825 */ /* 0x000fc800078e000e */
[----:B------:R-:W-:Y:S01]  /*2730*/  IMAD.WIDE.U32 R16, R16, 0x8, R20 ;  /* 0x0000000810107825 */ /* 0x000fe200078e0014 */
[----:B------:R-:W-:Y:S04]  /*2740*/  STG.E.64 desc[UR6][R2.64], RZ ;  /* 0x000000ff02007986 */ /* 0x000fe8000c101b06 */
[----:B------:R-:W-:Y:S04]  /*2750*/  STG.E.64 desc[UR8][R2.64+0x3340], RZ ;  /* 0x003340ff02007986 */ /* 0x000fe8000c101b08 */
[----:B------:R-:W-:Y:S04]  /*2760*/  STG.E.64 desc[UR10][R4.64], RZ ;  /* 0x000000ff04007986 */ /* 0x000fe8000c101b0a */
[----:B------:R-:W-:Y:S04]  /*2770*/  STG.E.64 desc[UR12][R4.64+0x3340], RZ ;  /* 0x003340ff04007986 */ /* 0x000fe8000c101b0c */
[----:B------:R-:W-:Y:S04]  /*2780*/  STG.E.64 desc[UR16][R6.64+0x140], R10 ;  /* 0x0001400a06007986 */ /* 0x000fe8000c101b10 */
[----:B------:R-:W-:Y:S04]  /*2790*/  STG.E.64 desc[UR14][R6.64], RZ ;  /* 0x000000ff06007986 */ /* 0x000fe8000c101b0e */
[----:B------:R-:W-:Y:S04]  /*27a0*/  STG.E.64 desc[UR18][R16.64], RZ ;  /* 0x000000ff10007986 */ /* 0x000fe8000c101b12 */
[----:B------:R-:W-:Y:S01]  /*27b0*/  STG.E.64 desc[UR20][R16.64+0x140], RZ ;  /* 0x000140ff10007986 */ /* 0x000fe2000c101b14 */
[----:B------:R-:W-:Y:S05]  /*27c0*/  EXIT ;  /* 0x000000000000794d */ /* 0x000fea0003800000 */
        .weak           $__internal_0_$__cuda_sm20_div_rn_f64_full
        .type           $__internal_0_$__cuda_sm20_div_rn_f64_full,@function
        .size           $__internal_0_$__cuda_sm20_div_rn_f64_full,(.L_x_32 - $__internal_0_$__cuda_sm20_div_rn_f64_full)
$__internal_0_$__cuda_sm20_div_rn_f64_full:
[C---:B------:R-:W-:Y:S01]  /*27d0*/  FSETP.GEU.AND P0, PT, |R35|.reuse, 1.469367938527859385e-39, PT ;  /* 0x001000002300780b */ /* 0x040fe20003f0e200 */
[----:B------:R-:W-:Y:S01]  /*27e0*/  IMAD.MOV.U32 R46, RZ, RZ, 0x1 ;  /* 0x00000001ff2e7424 */ /* 0x000fe200078e00ff */
[----:B------:R-:W-:Y:S01]  /*27f0*/  LOP3.LUT R36, R35, 0x800fffff, RZ, 0xc0, !PT ;  /* 0x800fffff23247812 */ /* 0x000fe200078ec0ff */
[----:B------:R-:W-:Y:S01]  /*2800*/  IMAD.MOV.U32 R56, RZ, RZ, 0x1ca00000 ;  /* 0x1ca00000ff387424 */ /* 0x000fe200078e00ff */
[C---:B------:R-:W-:Y:S01]  /*2810*/  FSETP.GEU.AND P2, PT, |R45|.reuse, 1.469367938527859385e-39, PT ;  /* 0x001000002d00780b */ /* 0x040fe20003f4e200 */
[----:B------:R-:W-:Y:S01]  /*2820*/  BSSY B1, `(.L_x_26) ;  /* 0x0000053000017945 */ /* 0x000fe20003800000 */
[----:B------:R-:W-:Y:S01]  /*2830*/  LOP3.LUT R37, R36, 0x3ff00000, RZ, 0xfc, !PT ;  /* 0x3ff0000024257812 */ /* 0x000fe200078efcff */
[----:B------:R-:W-:Y:S01]  /*2840*/  IMAD.MOV.U32 R36, RZ, RZ, R34 ;  /* 0x000000ffff247224 */ /* 0x000fe200078e0022 */
[----:B------:R-:W-:Y:S02]  /*2850*/  LOP3.LUT R15, R45, 0x7ff00000, RZ, 0xc0, !PT ;  /* 0x7ff000002d0f7812 */ /* 0x000fe400078ec0ff */
[----:B------:R-:W-:-:S03]  /*2860*/  LOP3.LUT R58, R35, 0x7ff00000, RZ, 0xc0, !PT ;  /* 0x7ff00000233a7812 */ /* 0x000fc600078ec0ff */
[----:B------:R-:W-:Y:S01]  /*2870*/  @!P0 DMUL R36, R34, 8.98846567431157953865e+307 ;  /* 0x7fe0000022248828 */ /* 0x000fe20000000000 */
[----:B------:R-:W-:-:S03]  /*2880*/  ISETP.GE.U32.AND P1, PT, R15, R58, PT ;  /* 0x0000003a0f00720c */ /* 0x000fc60003f26070 */
[----:B------:R-:W-:Y:S02]  /*2890*/  @!P2 LOP3.LUT R50, R35, 0x7ff00000, RZ, 0xc0, !PT ;  /* 0x7ff000002332a812 */ /* 0x000fe400078ec0ff */
[----:B------:R-:W0:Y:S02]  /*28a0*/  MUFU.RCP64H R47, R37 ;  /* 0x00000025002f7308 */ /* 0x000e240000001800 */
[----:B------:R-:W-:-:S04]  /*28b0*/  @!P2 ISETP.GE.U32.AND P3, PT, R15, R50, PT ;  /* 0x000000320f00a20c */ /* 0x000fc80003f66070 */
[----:B------:R-:W-:-:S04]  /*28c0*/  @!P2 SEL R43, R56, 0x63400000, !P3 ;  /* 0x63400000382ba807 */ /* 0x000fc80005800000 */
[----:B------:R-:W-:Y:S01]  /*28d0*/  @!P2 LOP3.LUT R43, R43, 0x80000000, R45, 0xf8, !PT ;  /* 0x800000002b2ba812 */ /* 0x000fe200078ef82d */
[----:B0-----:R-:W-:-:S08]  /*28e0*/  DFMA R48, R46, -R36, 1 ;  /* 0x3ff000002e30742b */ /* 0x001fd00000000824 */
[----:B------:R-:W-:-:S08]  /*28f0*/  DFMA R48, R48, R48, R48 ;  /* 0x000000303030722b */ /* 0x000fd00000000030 */
[----:B------:R-:W-:Y:S01]  /*2900*/  DFMA R50, R46, R48, R46 ;  /* 0x000000302e32722b */ /* 0x000fe2000000002e */
[----:B------:R-:W-:Y:S01]  /*2910*/  SEL R47, R56, 0x63400000, !P1 ;  /* 0x63400000382f7807 */ /* 0x000fe20004800000 */
[----:B------:R-:W-:Y:S01]  /*2920*/  IMAD.MOV.U32 R46, RZ, RZ, R44 ;  /* 0x000000ffff2e7224 */ /* 0x000fe200078e002c */
[----:B------:R-:W-:Y:S01]  /*2930*/  @!P2 LOP3.LUT R49, R43, 0x100000, RZ, 0xfc, !PT ;  /* 0x001000002b31a812 */ /* 0x000fe200078efcff */
[----:B------:R-:W-:Y:S01]  /*2940*/  @!P2 IMAD.MOV.U32 R48, RZ, RZ, RZ ;  /* 0x000000ffff30a224 */ /* 0x000fe200078e00ff */
[----:B------:R-:W-:Y:S01]  /*2950*/  LOP3.LUT R47, R47, 0x800fffff, R45, 0xf8, !PT ;  /* 0x800fffff2f2f7812 */ /* 0x000fe200078ef82d */
[----:B------:R-:W-:Y:S02]  /*2960*/  IMAD.MOV.U32 R43, RZ, RZ, R58 ;  /* 0x000000ffff2b7224 */ /* 0x000fe400078e003a */
[----:B------:R-:W-:Y:S01]  /*2970*/  DFMA R54, R50, -R36, 1 ;  /* 0x3ff000003236742b */ /* 0x000fe20000000824 */
[----:B------:R-:W-:Y:S02]  /*2980*/  @!P0 LOP3.LUT R43, R37, 0x7ff00000, RZ, 0xc0, !PT ;  /* 0x7ff00000252b8812 */ /* 0x000fe400078ec0ff */
[----:B------:R-:W-:-:S05]  /*2990*/  @!P2 DFMA R46, R46, 2, -R48 ;  /* 0x400000002e2ea82b */ /* 0x000fca0000000830 */
[----:B------:R-:W-:-:S08]  /*29a0*/  DFMA R54, R50, R54, R50 ;  /* 0x000000363236722b */ /* 0x000fd00000000032 */
[----:B------:R-:W-:-:S08]  /*29b0*/  DMUL R48, R54, R46 ;  /* 0x0000002e36307228 */ /* 0x000fd00000000000 */
[----:B------:R-:W-:-:S08]  /*29c0*/  DFMA R50, R48, -R36, R46 ;  /* 0x800000243032722b */ /* 0x000fd0000000002e */
[----:B------:R-:W-:Y:S01]  /*29d0*/  DFMA R48, R54, R50, R48 ;  /* 0x000000323630722b */ /* 0x000fe20000000030 */
[----:B------:R-:W-:Y:S01]  /*29e0*/  IMAD.MOV.U32 R54, RZ, RZ, R15 ;  /* 0x000000ffff367224 */ /* 0x000fe200078e000f */
[----:B------:R-:W-:-:S05]  /*29f0*/  @!P2 LOP3.LUT R54, R47, 0x7ff00000, RZ, 0xc0, !PT ;  /* 0x7ff000002f36a812 */ /* 0x000fca00078ec0ff */
[----:B------:R-:W-:-:S05]  /*2a00*/  VIADD R50, R54, 0xffffffff ;  /* 0xffffffff36327836 */ /* 0x000fca0000000000 */
[----:B------:R-:W-:Y:S01]  /*2a10*/  ISETP.GT.U32.AND P0, PT, R50, 0x7feffffe, PT ;  /* 0x7feffffe3200780c */ /* 0x000fe20003f04070 */
[----:B------:R-:W-:-:S05]  /*2a20*/  VIADD R50, R43, 0xffffffff ;  /* 0xffffffff2b327836 */ /* 0x000fca0000000000 */
[----:B------:R-:W-:-:S13]  /*2a30*/  ISETP.GT.U32.OR P0, PT, R50, 0x7feffffe, P0 ;  /* 0x7feffffe3200780c */ /* 0x000fda0000704470 */
[----:B------:R-:W-:Y:S05]  /*2a40*/  @P0 BRA `(.L_x_27) ;  /* 0x00000000006c0947 */ /* 0x000fea0003800000 */
[----:B------:R-:W-:-:S04]  /*2a50*/  LOP3.LUT R44, R35, 0x7ff00000, RZ, 0xc0, !PT ;  /* 0x7ff00000232c7812 */ /* 0x000fc800078ec0ff */
[CC--:B------:R-:W-:Y:S02]  /*2a60*/  VIADDMNMX R43, R15.reuse, -R44.reuse, 0xb9600000, !PT ;  /* 0xb96000000f2b7446 */ /* 0x0c0fe4000780092c */
[----:B------:R-:W-:Y:S01]  /*2a70*/  ISETP.GE.U32.AND P0, PT, R15, R44, PT ;  /* 0x0000002c0f00720c */ /* 0x000fe20003f06070 */
[----:B------:R-:W-:Y:S01]  /*2a80*/  IMAD.MOV.U32 R44, RZ, RZ, RZ ;  /* 0x000000ffff2c7224 */ /* 0x000fe200078e00ff */
[----:B------:R-:W-:Y:S02]  /*2a90*/  VIMNMX R43, PT, PT, R43, 0x46a00000, PT ;  /* 0x46a000002b2b7848 */ /* 0x000fe40003fe0100 */
[----:B------:R-:W-:-:S05]  /*2aa0*/  SEL R56, R56, 0x63400000, !P0 ;  /* 0x6340000038387807 */ /* 0x000fca0004000000 */
[----:B------:R-:W-:-:S04]  /*2ab0*/  IMAD.IADD R43, R43, 0x1, -R56 ;  /* 0x000000012b2b7824 */ /* 0x000fc800078e0a38 */
[----:B------:R-:W-:-:S06]  /*2ac0*/  VIADD R45, R43, 0x7fe00000 ;  /* 0x7fe000002b2d7836 */ /* 0x000fcc0000000000 */
[----:B------:R-:W-:-:S10]  /*2ad0*/  DMUL R50, R48, R44 ;  /* 0x0000002c30327228 */ /* 0x000fd40000000000 */
[----:B------:R-:W-:-:S13]  /*2ae0*/  FSETP.GTU.AND P0, PT, |R51|, 1.469367938527859385e-39, PT ;  /* 0x001000003300780b */ /* 0x000fda0003f0c200 */
[----:B------:R-:W-:Y:S05]  /*2af0*/  @P0 BRA `(.L_x_28) ;  /* 0x0000000000940947 */ /* 0x000fea0003800000 */
[----:B------:R-:W-:Y:S01]  /*2b00*/  DFMA R36, R48, -R36, R46 ;  /* 0x800000243024722b */ /* 0x000fe2000000002e */
[----:B------:R-:W-:-:S09]  /*2b10*/  IMAD.MOV.U32 R44, RZ, RZ, RZ ;  /* 0x000000ffff2c7224 */ /* 0x000fd200078e00ff */
[C---:B------:R-:W-:Y:S02]  /*2b20*/  FSETP.NEU.AND P0, PT, R37.reuse, RZ, PT ;  /* 0x000000ff2500720b */ /* 0x040fe40003f0d000 */
[----:B------:R-:W-:-:S04]  /*2b30*/  LOP3.LUT R15, R37, 0x80000000, R35, 0x48, !PT ;  /* 0x80000000250f7812 */ /* 0x000fc800078e4823 */
[----:B------:R-:W-:-:S07]  /*2b40*/  LOP3.LUT R45, R15, R45, RZ, 0xfc, !PT ;  /* 0x0000002d0f2d7212 */ /* 0x000fce00078efcff */
[----:B------:R-:W-:Y:S05]  /*2b50*/  @!P0 BRA `(.L_x_28) ;  /* 0x00000000007c8947 */ /* 0x000fea0003800000 */
[----:B------:R-:W-:Y:S01]  /*2b60*/  IMAD.MOV R35, RZ, RZ, -R43 ;  /* 0x000000ffff237224 */ /* 0x000fe200078e0a2b */
[----:B------:R-:W-:Y:S01]  /*2b70*/  DMUL.RP R44, R48, R44 ;  /* 0x0000002c302c7228 */ /* 0x000fe20000008000 */
[----:B------:R-:W-:-:S06]  /*2b80*/  IMAD.MOV.U32 R34, RZ, RZ, RZ ;  /* 0x000000ffff227224 */ /* 0x000fcc00078e00ff */
[----:B------:R-:W-:-:S03]  /*2b90*/  DFMA R34, R50, -R34, R48 ;  /* 0x800000223222722b */ /* 0x000fc60000000030 */
[----:B------:R-:W-:-:S03]  /*2ba0*/  LOP3.LUT R15, R45, R15, RZ, 0x3c, !PT ;  /* 0x0000000f2d0f7212 */ /* 0x000fc600078e3cff */
[----:B------:R-:W-:-:S04]  /*2bb0*/  IADD3 R34, PT, PT, -R43, -0x43300000, RZ ;  /* 0xbcd000002b227810 */ /* 0x000fc80007ffe1ff */
[----:B------:R-:W-:-:S04]  /*2bc0*/  FSETP.NEU.AND P0, PT, |R35|, R34, PT ;  /* 0x000000222300720b */ /* 0x000fc80003f0d200 */
[----:B------:R-:W-:Y:S02]  /*2bd0*/  FSEL R50, R44, R50, !P0 ;  /* 0x000000322c327208 */ /* 0x000fe40004000000 */
[----:B------:R-:W-:Y:S01]  /*2be0*/  FSEL R51, R15, R51, !P0 ;  /* 0x000000330f337208 */ /* 0x000fe20004000000 */
[----:B------:R-:W-:Y:S06]  /*2bf0*/  BRA `(.L_x_28) ;  /* 0x0000000000547947 */ /* 0x000fec0003800000 */
.L_x_27:
[----:B------:R-:W-:-:S14]  /*2c00*/  DSETP.NAN.AND P0, PT, R44, R44, PT ;  /* 0x0000002c2c00722a */ /* 0x000fdc0003f08000 */
[----:B------:R-:W-:Y:S05]  /*2c10*/  @P0 BRA `(.L_x_29) ;  /* 0x0000000000440947 */ /* 0x000fea0003800000 */
[----:B------:R-:W-:-:S14]  /*2c20*/  DSETP.NAN.AND P0, PT, R34, R34, PT ;  /* 0x000000222200722a */ /* 0x000fdc0003f08000 */
[----:B------:R-:W-:Y:S05]  /*2c30*/  @P0 BRA `(.L_x_30) ;  /* 0x0000000000300947 */ /* 0x000fea0003800000 */
[----:B------:R-:W-:Y:S01]  /*2c40*/  ISETP.NE.AND P0, PT, R54, R43, PT ;  /* 0x0000002b3600720c */ /* 0x000fe20003f05270 */
[----:B------:R-:W-:Y:S02]  /*2c50*/  IMAD.MOV.U32 R50, RZ, RZ, 0x0 ;  /* 0x00000000ff327424 */ /* 0x000fe400078e00ff */
[----:B------:R-:W-:-:S10]  /*2c60*/  IMAD.MOV.U32 R51, RZ, RZ, -0x80000 ;  /* 0xfff80000ff337424 */ /* 0x000fd400078e00ff */
[----:B------:R-:W-:Y:S05]  /*2c70*/  @!P0 BRA `(.L_x_28) ;  /* 0x0000000000348947 */ /* 0x000fea0003800000 */
[----:B------:R-:W-:Y:S02]  /*2c80*/  ISETP.NE.AND P0, PT, R54, 0x7ff00000, PT ;  /* 0x7ff000003600780c */ /* 0x000fe40003f05270 */
[----:B------:R-:W-:Y:S02]  /*2c90*/  LOP3.LUT R51, R45, 0x80000000, R35, 0x48, !PT ;  /* 0x800000002d337812 */ /* 0x000fe400078e4823 */
[----:B------:R-:W-:-:S13]  /*2ca0*/  ISETP.EQ.OR P0, PT, R43, RZ, !P0 ;  /* 0x000000ff2b00720c */ /* 0x000fda0004702670 */
[----:B------:R-:W-:Y:S01]  /*2cb0*/  @P0 LOP3.LUT R15, R51, 0x7ff00000, RZ, 0xfc, !PT ;  /* 0x7ff00000330f0812 */ /* 0x000fe200078efcff */
[----:B------:R-:W-:Y:S02]  /*2cc0*/  @!P0 IMAD.MOV.U32 R50, RZ, RZ, RZ ;  /* 0x000000ffff328224 */ /* 0x000fe400078e00ff */
[----:B------:R-:W-:Y:S02]  /*2cd0*/  @P0 IMAD.MOV.U32 R50, RZ, RZ, RZ ;  /* 0x000000ffff320224 */ /* 0x000fe400078e00ff */
[----:B------:R-:W-:Y:S01]  /*2ce0*/  @P0 IMAD.MOV.U32 R51, RZ, RZ, R15 ;  /* 0x000000ffff330224 */ /* 0x000fe200078e000f */
[----:B------:R-:W-:Y:S06]  /*2cf0*/  BRA `(.L_x_28) ;  /* 0x0000000000147947 */ /* 0x000fec0003800000 */
.L_x_30:
[----:B------:R-:W-:Y:S01]  /*2d00*/  LOP3.LUT R51, R35, 0x80000, RZ, 0xfc, !PT ;  /* 0x0008000023337812 */ /* 0x000fe200078efcff */
[----:B------:R-:W-:Y:S01]  /*2d10*/  IMAD.MOV.U32 R50, RZ, RZ, R34 ;  /* 0x000000ffff327224 */ /* 0x000fe200078e0022 */
[----:B------:R-:W-:Y:S06]  /*2d20*/  BRA `(.L_x_28) ;  /* 0x0000000000087947 */ /* 0x000fec0003800000 */
.L_x_29:
[----:B------:R-:W-:Y:S01]  /*2d30*/  LOP3.LUT R51, R45, 0x80000, RZ, 0xfc, !PT ;  /* 0x000800002d337812 */ /* 0x000fe200078efcff */
[----:B------:R-:W-:-:S07]  /*2d40*/  IMAD.MOV.U32 R50, RZ, RZ, R44 ;  /* 0x000000ffff327224 */ /* 0x000fce00078e002c */
.L_x_28:
[----:B------:R-:W-:Y:S05]  /*2d50*/  BSYNC B1 ;  /* 0x0000000000017941 */ /* 0x000fea0003800000 */
.L_x_26:
[----:B------:R-:W-:-:S04]  /*2d60*/  IMAD.MOV.U32 R43, RZ, RZ, 0x0 ;  /* 0x00000000ff2b7424 */ /* 0x000fc800078e00ff */
[----:B------:R-:W-:Y:S05]  /*2d70*/  RET.REL.NODEC R42 `(_Z6cavityPdS_S_S_S_S_S_ii) ;  /* 0xffffffd02aa07950 */ /* 0x000fea0003c3ffff */
.L_x_31:
[----:B------:R-:W-:-:S00]  /*2d80*/  BRA `(.L_x_31) ;  /* 0xfffffffc00fc7947 */ /* 0x000fc0000383ffff */
[----:B------:R-:W-:-:S00]  /*2d90*/  NOP ;  /* 0x0000000000007918 */ /* 0x000fc00000000000 */
        /* <DEDUP_REMOVED lines=14> */
.L_x_32:


//--------------------- .nv.global.init           --------------------------
	.section	.nv.global.init,"aw",@progbits
.nv.global.init:
	.type		$str,@object
	.size		$str,(.L_0 - $str)
$str:
        /*0000*/ 	.byte	0x25, 0x64, 0x2c, 0x25, 0x64, 0x0a, 0x00
.L_0:


//--------------------- .nv.shared.reserved.0     --------------------------
	.section	.nv.shared.reserved.0,"aw",@nobits
	.weak		__nv_reservedSMEM_offset_0_alias
	.size		__nv_reservedSMEM_offset_0_alias, 0, 64
	.other		__nv_reservedSMEM_offset_0_alias,@"STO_CUDA_RESERVED_SHARED STV_DEFAULT"
__nv_reservedSMEM_offset_0_alias:
	.zero		0
	.zero		64


//--------------------- .nv.constant0._Z6cavityPdS_S_S_S_S_S_ii --------------------------
	.section	.nv.constant0._Z6cavityPdS_S_S_S_S_S_ii,"a",@progbits
	.sectionflags	@""
	.align	4
.nv.constant0._Z6cavityPdS_S_S_S_S_S_ii:
	.zero		960


//--------------------- SYMBOLS --------------------------

	.type		.nv.reservedSmem.offset0,@object
	.size		.nv.reservedSmem.offset0,0x4
	.type		vprintf,@function
